//
// Generated by NVIDIA NVVM Compiler
//
// Compiler Build ID: CL-36424714
// Cuda compilation tools, release 13.0, V13.0.88
// Based on NVVM 20.0.0
//

.version 9.0
.target sm_100
.address_size 64

	// .globl	laplacian_smoothing

.visible .entry laplacian_smoothing(
	.param .u32 laplacian_smoothing_param_0,
	.param .u64 .ptr .align 1 laplacian_smoothing_param_1,
	.param .u64 .ptr .align 1 laplacian_smoothing_param_2,
	.param .f32 laplacian_smoothing_param_3,
	.param .u64 .ptr .align 1 laplacian_smoothing_param_4,
	.param .u64 .ptr .align 1 laplacian_smoothing_param_5,
	.param .u64 .ptr .align 1 laplacian_smoothing_param_6
)
{
	.reg .pred 	%p<11>;
	.reg .b32 	%r<63>;
	.reg .b32 	%f<152>;
	.reg .b64 	%rd<56>;
	.reg .b64 	%fd<4>;

	ld.param.u32 	%r18, [laplacian_smoothing_param_0];
	ld.param.u64 	%rd4, [laplacian_smoothing_param_1];
	ld.param.u64 	%rd7, [laplacian_smoothing_param_2];
	ld.param.f32 	%f40, [laplacian_smoothing_param_3];
	ld.param.u64 	%rd5, [laplacian_smoothing_param_4];
	ld.param.u64 	%rd8, [laplacian_smoothing_param_5];
	ld.param.u64 	%rd6, [laplacian_smoothing_param_6];
	cvta.to.global.u64 	%rd1, %rd8;
	cvta.to.global.u64 	%rd2, %rd7;
	mov.u32 	%r19, %ntid.x;
	mov.u32 	%r20, %ctaid.x;
	mov.u32 	%r21, %tid.x;
	mad.lo.s32 	%r1, %r19, %r20, %r21;
	setp.ge.u32 	%p1, %r1, %r18;
	@%p1 bra 	$L__BB0_14;
	cvta.to.global.u64 	%rd9, %rd4;
	cvta.to.global.u64 	%rd10, %rd6;
	mul.lo.s32 	%r2, %r1, 3;
	mul.wide.s32 	%rd11, %r2, 4;
	add.s64 	%rd12, %rd10, %rd11;
	ld.global.f32 	%f151, [%rd12];
	ld.global.f32 	%f150, [%rd12+4];
	ld.global.f32 	%f149, [%rd12+8];
	mul.wide.s32 	%rd13, %r1, 4;
	add.s64 	%rd14, %rd9, %rd13;
	ld.global.u32 	%r3, [%rd14];
	ld.global.u32 	%r4, [%rd14+4];
	setp.le.s32 	%p2, %r4, %r3;
	@%p2 bra 	$L__BB0_13;
	add.s32 	%r22, %r3, 1;
	max.s32 	%r23, %r4, %r22;
	sub.s32 	%r5, %r23, %r3;
	and.b32  	%r6, %r5, 7;
	sub.s32 	%r24, %r3, %r23;
	setp.gt.u32 	%p3, %r24, -8;
	mov.u32 	%r60, %r3;
	@%p3 bra 	$L__BB0_5;
	and.b32  	%r25, %r5, -8;
	neg.s32 	%r58, %r25;
	add.s64 	%rd3, %rd2, 16;
	mov.u32 	%r60, %r3;
$L__BB0_4:
	.pragma "nounroll";
	mul.wide.s32 	%rd15, %r60, 4;
	add.s64 	%rd16, %rd3, %rd15;
	ld.global.u32 	%r26, [%rd16+-16];
	mul.lo.s32 	%r27, %r26, 3;
	mul.wide.s32 	%rd17, %r27, 4;
	add.s64 	%rd18, %rd1, %rd17;
	ld.global.f32 	%f42, [%rd18];
	fma.rn.f32 	%f43, %f40, %f42, %f151;
	ld.global.f32 	%f44, [%rd18+4];
	fma.rn.f32 	%f45, %f40, %f44, %f150;
	ld.global.f32 	%f46, [%rd18+8];
	fma.rn.f32 	%f47, %f40, %f46, %f149;
	ld.global.u32 	%r28, [%rd16+-12];
	mul.lo.s32 	%r29, %r28, 3;
	mul.wide.s32 	%rd19, %r29, 4;
	add.s64 	%rd20, %rd1, %rd19;
	ld.global.f32 	%f48, [%rd20];
	fma.rn.f32 	%f49, %f40, %f48, %f43;
	ld.global.f32 	%f50, [%rd20+4];
	fma.rn.f32 	%f51, %f40, %f50, %f45;
	ld.global.f32 	%f52, [%rd20+8];
	fma.rn.f32 	%f53, %f40, %f52, %f47;
	ld.global.u32 	%r30, [%rd16+-8];
	mul.lo.s32 	%r31, %r30, 3;
	mul.wide.s32 	%rd21, %r31, 4;
	add.s64 	%rd22, %rd1, %rd21;
	ld.global.f32 	%f54, [%rd22];
	fma.rn.f32 	%f55, %f40, %f54, %f49;
	ld.global.f32 	%f56, [%rd22+4];
	fma.rn.f32 	%f57, %f40, %f56, %f51;
	ld.global.f32 	%f58, [%rd22+8];
	fma.rn.f32 	%f59, %f40, %f58, %f53;
	ld.global.u32 	%r32, [%rd16+-4];
	mul.lo.s32 	%r33, %r32, 3;
	mul.wide.s32 	%rd23, %r33, 4;
	add.s64 	%rd24, %rd1, %rd23;
	ld.global.f32 	%f60, [%rd24];
	fma.rn.f32 	%f61, %f40, %f60, %f55;
	ld.global.f32 	%f62, [%rd24+4];
	fma.rn.f32 	%f63, %f40, %f62, %f57;
	ld.global.f32 	%f64, [%rd24+8];
	fma.rn.f32 	%f65, %f40, %f64, %f59;
	ld.global.u32 	%r34, [%rd16];
	mul.lo.s32 	%r35, %r34, 3;
	mul.wide.s32 	%rd25, %r35, 4;
	add.s64 	%rd26, %rd1, %rd25;
	ld.global.f32 	%f66, [%rd26];
	fma.rn.f32 	%f67, %f40, %f66, %f61;
	ld.global.f32 	%f68, [%rd26+4];
	fma.rn.f32 	%f69, %f40, %f68, %f63;
	ld.global.f32 	%f70, [%rd26+8];
	fma.rn.f32 	%f71, %f40, %f70, %f65;
	ld.global.u32 	%r36, [%rd16+4];
	mul.lo.s32 	%r37, %r36, 3;
	mul.wide.s32 	%rd27, %r37, 4;
	add.s64 	%rd28, %rd1, %rd27;
	ld.global.f32 	%f72, [%rd28];
	fma.rn.f32 	%f73, %f40, %f72, %f67;
	ld.global.f32 	%f74, [%rd28+4];
	fma.rn.f32 	%f75, %f40, %f74, %f69;
	ld.global.f32 	%f76, [%rd28+8];
	fma.rn.f32 	%f77, %f40, %f76, %f71;
	ld.global.u32 	%r38, [%rd16+8];
	mul.lo.s32 	%r39, %r38, 3;
	mul.wide.s32 	%rd29, %r39, 4;
	add.s64 	%rd30, %rd1, %rd29;
	ld.global.f32 	%f78, [%rd30];
	fma.rn.f32 	%f79, %f40, %f78, %f73;
	ld.global.f32 	%f80, [%rd30+4];
	fma.rn.f32 	%f81, %f40, %f80, %f75;
	ld.global.f32 	%f82, [%rd30+8];
	fma.rn.f32 	%f83, %f40, %f82, %f77;
	ld.global.u32 	%r40, [%rd16+12];
	mul.lo.s32 	%r41, %r40, 3;
	mul.wide.s32 	%rd31, %r41, 4;
	add.s64 	%rd32, %rd1, %rd31;
	ld.global.f32 	%f84, [%rd32];
	fma.rn.f32 	%f151, %f40, %f84, %f79;
	ld.global.f32 	%f85, [%rd32+4];
	fma.rn.f32 	%f150, %f40, %f85, %f81;
	ld.global.f32 	%f86, [%rd32+8];
	fma.rn.f32 	%f149, %f40, %f86, %f83;
	add.s32 	%r60, %r60, 8;
	add.s32 	%r58, %r58, 8;
	setp.ne.s32 	%p4, %r58, 0;
	@%p4 bra 	$L__BB0_4;
$L__BB0_5:
	setp.eq.s32 	%p5, %r6, 0;
	@%p5 bra 	$L__BB0_13;
	and.b32  	%r13, %r5, 3;
	setp.lt.u32 	%p6, %r6, 4;
	@%p6 bra 	$L__BB0_8;
	mul.wide.s32 	%rd33, %r60, 4;
	add.s64 	%rd34, %rd2, %rd33;
	ld.global.u32 	%r42, [%rd34];
	mul.lo.s32 	%r43, %r42, 3;
	mul.wide.s32 	%rd35, %r43, 4;
	add.s64 	%rd36, %rd1, %rd35;
	ld.global.f32 	%f88, [%rd36];
	fma.rn.f32 	%f89, %f40, %f88, %f151;
	ld.global.f32 	%f90, [%rd36+4];
	fma.rn.f32 	%f91, %f40, %f90, %f150;
	ld.global.f32 	%f92, [%rd36+8];
	fma.rn.f32 	%f93, %f40, %f92, %f149;
	ld.global.u32 	%r44, [%rd34+4];
	mul.lo.s32 	%r45, %r44, 3;
	mul.wide.s32 	%rd37, %r45, 4;
	add.s64 	%rd38, %rd1, %rd37;
	ld.global.f32 	%f94, [%rd38];
	fma.rn.f32 	%f95, %f40, %f94, %f89;
	ld.global.f32 	%f96, [%rd38+4];
	fma.rn.f32 	%f97, %f40, %f96, %f91;
	ld.global.f32 	%f98, [%rd38+8];
	fma.rn.f32 	%f99, %f40, %f98, %f93;
	ld.global.u32 	%r46, [%rd34+8];
	mul.lo.s32 	%r47, %r46, 3;
	mul.wide.s32 	%rd39, %r47, 4;
	add.s64 	%rd40, %rd1, %rd39;
	ld.global.f32 	%f100, [%rd40];
	fma.rn.f32 	%f101, %f40, %f100, %f95;
	ld.global.f32 	%f102, [%rd40+4];
	fma.rn.f32 	%f103, %f40, %f102, %f97;
	ld.global.f32 	%f104, [%rd40+8];
	fma.rn.f32 	%f105, %f40, %f104, %f99;
	ld.global.u32 	%r48, [%rd34+12];
	mul.lo.s32 	%r49, %r48, 3;
	mul.wide.s32 	%rd41, %r49, 4;
	add.s64 	%rd42, %rd1, %rd41;
	ld.global.f32 	%f106, [%rd42];
	fma.rn.f32 	%f151, %f40, %f106, %f101;
	ld.global.f32 	%f107, [%rd42+4];
	fma.rn.f32 	%f150, %f40, %f107, %f103;
	ld.global.f32 	%f108, [%rd42+8];
	fma.rn.f32 	%f149, %f40, %f108, %f105;
	add.s32 	%r60, %r60, 4;
$L__BB0_8:
	setp.eq.s32 	%p7, %r13, 0;
	@%p7 bra 	$L__BB0_13;
	setp.eq.s32 	%p8, %r13, 1;
	@%p8 bra 	$L__BB0_11;
	mul.wide.s32 	%rd43, %r60, 4;
	add.s64 	%rd44, %rd2, %rd43;
	ld.global.u32 	%r50, [%rd44];
	mul.lo.s32 	%r51, %r50, 3;
	mul.wide.s32 	%rd45, %r51, 4;
	add.s64 	%rd46, %rd1, %rd45;
	ld.global.f32 	%f110, [%rd46];
	fma.rn.f32 	%f111, %f40, %f110, %f151;
	ld.global.f32 	%f112, [%rd46+4];
	fma.rn.f32 	%f113, %f40, %f112, %f150;
	ld.global.f32 	%f114, [%rd46+8];
	fma.rn.f32 	%f115, %f40, %f114, %f149;
	ld.global.u32 	%r52, [%rd44+4];
	mul.lo.s32 	%r53, %r52, 3;
	mul.wide.s32 	%rd47, %r53, 4;
	add.s64 	%rd48, %rd1, %rd47;
	ld.global.f32 	%f116, [%rd48];
	fma.rn.f32 	%f151, %f40, %f116, %f111;
	ld.global.f32 	%f117, [%rd48+4];
	fma.rn.f32 	%f150, %f40, %f117, %f113;
	ld.global.f32 	%f118, [%rd48+8];
	fma.rn.f32 	%f149, %f40, %f118, %f115;
	add.s32 	%r60, %r60, 2;
$L__BB0_11:
	and.b32  	%r54, %r5, 1;
	setp.eq.b32 	%p9, %r54, 1;
	not.pred 	%p10, %p9;
	@%p10 bra 	$L__BB0_13;
	mul.wide.s32 	%rd49, %r60, 4;
	add.s64 	%rd50, %rd2, %rd49;
	ld.global.u32 	%r55, [%rd50];
	mul.lo.s32 	%r56, %r55, 3;
	mul.wide.s32 	%rd51, %r56, 4;
	add.s64 	%rd52, %rd1, %rd51;
	ld.global.f32 	%f119, [%rd52];
	fma.rn.f32 	%f151, %f40, %f119, %f151;
	ld.global.f32 	%f120, [%rd52+4];
	fma.rn.f32 	%f150, %f40, %f120, %f150;
	ld.global.f32 	%f121, [%rd52+8];
	fma.rn.f32 	%f149, %f40, %f121, %f149;
$L__BB0_13:
	sub.s32 	%r57, %r4, %r3;
	cvt.rn.f32.s32 	%f122, %r57;
	mul.f32 	%f123, %f40, %f122;
	cvt.f64.f32 	%fd1, %f123;
	add.f64 	%fd2, %fd1, 0d3FF0000000000000;
	rcp.rn.f64 	%fd3, %fd2;
	cvt.rn.f32.f64 	%f124, %fd3;
	mul.f32 	%f125, %f151, %f124;
	cvta.to.global.u64 	%rd53, %rd5;
	add.s64 	%rd55, %rd53, %rd11;
	st.global.f32 	[%rd55], %f125;
	mul.f32 	%f126, %f150, %f124;
	st.global.f32 	[%rd55+4], %f126;
	mul.f32 	%f127, %f149, %f124;
	st.global.f32 	[%rd55+8], %f127;
$L__BB0_14:
	ret;

}
	// .globl	vtx2nvtx_from_uniform_mesh
.visible .entry vtx2nvtx_from_uniform_mesh(
	.param .u32 vtx2nvtx_from_uniform_mesh_param_0,
	.param .u64 .ptr .align 1 vtx2nvtx_from_uniform_mesh_param_1,
	.param .u32 vtx2nvtx_from_uniform_mesh_param_2,
	.param .u8 vtx2nvtx_from_uniform_mesh_param_3,
	.param .u64 .ptr .align 1 vtx2nvtx_from_uniform_mesh_param_4,
	.param .u64 .ptr .align 1 vtx2nvtx_from_uniform_mesh_param_5,
	.param .u64 .ptr .align 1 vtx2nvtx_from_uniform_mesh_param_6,
	.param .u64 .ptr .align 1 vtx2nvtx_from_uniform_mesh_param_7
)
{
	.reg .pred 	%p<14>;
	.reg .b16 	%rs<2>;
	.reg .b32 	%r<38>;
	.reg .b64 	%rd<25>;

	ld.param.u32 	%r18, [vtx2nvtx_from_uniform_mesh_param_0];
	ld.param.u64 	%rd8, [vtx2nvtx_from_uniform_mesh_param_1];
	ld.param.u32 	%r17, [vtx2nvtx_from_uniform_mesh_param_2];
	ld.param.s8 	%rs1, [vtx2nvtx_from_uniform_mesh_param_3];
	ld.param.u64 	%rd9, [vtx2nvtx_from_uniform_mesh_param_4];
	ld.param.u64 	%rd10, [vtx2nvtx_from_uniform_mesh_param_5];
	ld.param.u64 	%rd11, [vtx2nvtx_from_uniform_mesh_param_6];
	ld.param.u64 	%rd12, [vtx2nvtx_from_uniform_mesh_param_7];
	mov.u32 	%r19, %ntid.x;
	mov.u32 	%r20, %ctaid.x;
	mov.u32 	%r21, %tid.x;
	mad.lo.s32 	%r1, %r19, %r20, %r21;
	setp.ge.u32 	%p1, %r1, %r18;
	@%p1 bra 	$L__BB1_12;
	cvta.to.global.u64 	%rd13, %rd11;
	cvta.to.global.u64 	%rd14, %rd9;
	cvta.to.global.u64 	%rd1, %rd12;
	mul.wide.s32 	%rd15, %r1, 4;
	add.s64 	%rd16, %rd14, %rd15;
	ld.global.u32 	%r33, [%rd16];
	ld.global.u32 	%r3, [%rd16+4];
	add.s64 	%rd2, %rd13, %rd15;
	mov.b32 	%r22, 0;
	st.global.u32 	[%rd2], %r22;
	setp.ge.u32 	%p2, %r33, %r3;
	setp.eq.s32 	%p3, %r17, 0;
	or.pred  	%p4, %p2, %p3;
	@%p4 bra 	$L__BB1_12;
	setp.eq.s16 	%p5, %rs1, 0;
	selp.s32 	%r24, -1, 0, %p5;
	add.s32 	%r25, %r17, %r24;
	mul.lo.s32 	%r26, %r33, %r25;
	mul.wide.u32 	%rd17, %r26, 4;
	add.s64 	%rd3, %rd1, %rd17;
	cvta.to.global.u64 	%rd4, %rd10;
	cvta.to.global.u64 	%rd5, %rd8;
	mov.b32 	%r34, 0;
$L__BB1_3:
	mul.wide.u32 	%rd18, %r33, 4;
	add.s64 	%rd19, %rd4, %rd18;
	ld.global.u32 	%r28, [%rd19];
	mul.lo.s32 	%r6, %r28, %r17;
	mov.b32 	%r35, 0;
$L__BB1_4:
	setp.eq.s16 	%p6, %rs1, 0;
	add.s32 	%r29, %r35, %r6;
	mul.wide.u32 	%rd20, %r29, 4;
	add.s64 	%rd21, %rd5, %rd20;
	ld.global.u32 	%r9, [%rd21];
	setp.eq.s32 	%p7, %r9, %r1;
	and.pred  	%p8, %p6, %p7;
	@%p8 bra 	$L__BB1_10;
	setp.eq.s32 	%p9, %r34, 0;
	@%p9 bra 	$L__BB1_9;
	neg.s32 	%r36, %r34;
	mov.u64 	%rd24, %rd3;
	bra.uni 	$L__BB1_8;
$L__BB1_7:
	add.s32 	%r36, %r36, 1;
	setp.eq.s32 	%p11, %r36, 0;
	add.s64 	%rd24, %rd24, 4;
	@%p11 bra 	$L__BB1_9;
$L__BB1_8:
	ld.global.u32 	%r30, [%rd24];
	setp.eq.s32 	%p10, %r30, %r9;
	@%p10 bra 	$L__BB1_10;
	bra.uni 	$L__BB1_7;
$L__BB1_9:
	mul.wide.u32 	%rd22, %r34, 4;
	add.s64 	%rd23, %rd3, %rd22;
	st.global.u32 	[%rd23], %r9;
	ld.global.u32 	%r31, [%rd2];
	add.s32 	%r34, %r31, 1;
	st.global.u32 	[%rd2], %r34;
$L__BB1_10:
	add.s32 	%r35, %r35, 1;
	setp.ne.s32 	%p12, %r35, %r17;
	@%p12 bra 	$L__BB1_4;
	add.s32 	%r33, %r33, 1;
	setp.ne.s32 	%p13, %r33, %r3;
	@%p13 bra 	$L__BB1_3;
$L__BB1_12:
	ret;

}
	// .globl	idx2vtx_from_vtx2buff_for_uniform_mesh
.visible .entry idx2vtx_from_vtx2buff_for_uniform_mesh(
	.param .u32 idx2vtx_from_vtx2buff_for_uniform_mesh_param_0,
	.param .u64 .ptr .align 1 idx2vtx_from_vtx2buff_for_uniform_mesh_param_1,
	.param .u32 idx2vtx_from_vtx2buff_for_uniform_mesh_param_2,
	.param .u8 idx2vtx_from_vtx2buff_for_uniform_mesh_param_3,
	.param .u64 .ptr .align 1 idx2vtx_from_vtx2buff_for_uniform_mesh_param_4,
	.param .u64 .ptr .align 1 idx2vtx_from_vtx2buff_for_uniform_mesh_param_5,
	.param .u64 .ptr .align 1 idx2vtx_from_vtx2buff_for_uniform_mesh_param_6
)
{
	.reg .pred 	%p<8>;
	.reg .b16 	%rs<2>;
	.reg .b32 	%r<44>;
	.reg .b64 	%rd<41>;

	ld.param.u32 	%r20, [idx2vtx_from_vtx2buff_for_uniform_mesh_param_0];
	ld.param.u64 	%rd10, [idx2vtx_from_vtx2buff_for_uniform_mesh_param_1];
	ld.param.u32 	%r19, [idx2vtx_from_vtx2buff_for_uniform_mesh_param_2];
	ld.param.s8 	%rs1, [idx2vtx_from_vtx2buff_for_uniform_mesh_param_3];
	ld.param.u64 	%rd11, [idx2vtx_from_vtx2buff_for_uniform_mesh_param_4];
	ld.param.u64 	%rd12, [idx2vtx_from_vtx2buff_for_uniform_mesh_param_5];
	ld.param.u64 	%rd13, [idx2vtx_from_vtx2buff_for_uniform_mesh_param_6];
	cvta.to.global.u64 	%rd1, %rd13;
	cvta.to.global.u64 	%rd2, %rd12;
	mov.u32 	%r21, %ntid.x;
	mov.u32 	%r22, %ctaid.x;
	mov.u32 	%r23, %tid.x;
	mad.lo.s32 	%r1, %r21, %r22, %r23;
	setp.ge.u32 	%p1, %r1, %r20;
	@%p1 bra 	$L__BB2_8;
	cvta.to.global.u64 	%rd14, %rd10;
	cvta.to.global.u64 	%rd15, %rd11;
	setp.eq.s16 	%p2, %rs1, 0;
	selp.s32 	%r24, -1, 0, %p2;
	add.s32 	%r25, %r19, %r24;
	mul.wide.s32 	%rd16, %r1, 4;
	add.s64 	%rd17, %rd14, %rd16;
	ld.global.u32 	%r26, [%rd17];
	mul.lo.s32 	%r27, %r26, %r25;
	cvt.u64.u32 	%rd3, %r27;
	add.s64 	%rd18, %rd15, %rd16;
	ld.global.u32 	%r2, [%rd18];
	ld.global.u32 	%r3, [%rd18+4];
	setp.ge.u32 	%p3, %r2, %r3;
	@%p3 bra 	$L__BB2_8;
	sub.s32 	%r28, %r3, %r2;
	and.b32  	%r4, %r28, 3;
	setp.eq.s32 	%p4, %r4, 0;
	mov.u32 	%r40, %r2;
	@%p4 bra 	$L__BB2_5;
	mul.wide.u32 	%rd19, %r2, 4;
	add.s64 	%rd40, %rd1, %rd19;
	shl.b64 	%rd20, %rd3, 2;
	add.s64 	%rd39, %rd2, %rd20;
	neg.s32 	%r39, %r4;
	add.s32 	%r40, %r2, %r4;
$L__BB2_4:
	.pragma "nounroll";
	ld.global.u32 	%r29, [%rd39];
	st.global.u32 	[%rd40], %r29;
	add.s64 	%rd40, %rd40, 4;
	add.s64 	%rd39, %rd39, 4;
	add.s32 	%r39, %r39, 1;
	setp.ne.s32 	%p5, %r39, 0;
	@%p5 bra 	$L__BB2_4;
$L__BB2_5:
	sub.s32 	%r30, %r2, %r3;
	setp.gt.u32 	%p6, %r30, -4;
	@%p6 bra 	$L__BB2_8;
	sub.s32 	%r43, %r40, %r3;
	add.s32 	%r41, %r40, 1;
	sub.s32 	%r42, %r41, %r2;
$L__BB2_7:
	add.s32 	%r31, %r41, -1;
	add.s32 	%r32, %r42, -1;
	cvt.u64.u32 	%rd21, %r32;
	add.s64 	%rd22, %rd21, %rd3;
	shl.b64 	%rd23, %rd22, 2;
	add.s64 	%rd24, %rd2, %rd23;
	ld.global.u32 	%r33, [%rd24];
	mul.wide.u32 	%rd25, %r31, 4;
	add.s64 	%rd26, %rd1, %rd25;
	st.global.u32 	[%rd26], %r33;
	add.s32 	%r34, %r42, 2;
	cvt.u64.u32 	%rd27, %r42;
	add.s64 	%rd28, %rd27, %rd3;
	shl.b64 	%rd29, %rd28, 2;
	add.s64 	%rd30, %rd2, %rd29;
	ld.global.u32 	%r35, [%rd30];
	st.global.u32 	[%rd26+4], %r35;
	add.s32 	%r36, %r42, 1;
	cvt.u64.u32 	%rd31, %r36;
	add.s64 	%rd32, %rd31, %rd3;
	shl.b64 	%rd33, %rd32, 2;
	add.s64 	%rd34, %rd2, %rd33;
	ld.global.u32 	%r37, [%rd34];
	st.global.u32 	[%rd26+8], %r37;
	cvt.u64.u32 	%rd35, %r34;
	add.s64 	%rd36, %rd35, %rd3;
	shl.b64 	%rd37, %rd36, 2;
	add.s64 	%rd38, %rd2, %rd37;
	ld.global.u32 	%r38, [%rd38];
	st.global.u32 	[%rd26+12], %r38;
	add.s32 	%r43, %r43, 4;
	add.s32 	%r42, %r42, 4;
	add.s32 	%r41, %r41, 4;
	setp.ne.s32 	%p7, %r43, 0;
	@%p7 bra 	$L__BB2_7;
$L__BB2_8:
	ret;

}
	// .globl	multiply_graph_laplacian
.visible .entry multiply_graph_laplacian(
	.param .u32 multiply_graph_laplacian_param_0,
	.param .u64 .ptr .align 1 multiply_graph_laplacian_param_1,
	.param .u64 .ptr .align 1 multiply_graph_laplacian_param_2,
	.param .u32 multiply_graph_laplacian_param_3,
	.param .u64 .ptr .align 1 multiply_graph_laplacian_param_4,
	.param .u64 .ptr .align 1 multiply_graph_laplacian_param_5
)
{
	.reg .pred 	%p<24>;
	.reg .b32 	%r<122>;
	.reg .b32 	%f<153>;
	.reg .b64 	%rd<151>;

	ld.param.u32 	%r37, [multiply_graph_laplacian_param_0];
	ld.param.u64 	%rd6, [multiply_graph_laplacian_param_1];
	ld.param.u64 	%rd7, [multiply_graph_laplacian_param_2];
	ld.param.u32 	%r36, [multiply_graph_laplacian_param_3];
	ld.param.u64 	%rd9, [multiply_graph_laplacian_param_4];
	ld.param.u64 	%rd8, [multiply_graph_laplacian_param_5];
	cvta.to.global.u64 	%rd1, %rd9;
	mov.u32 	%r38, %ntid.x;
	mov.u32 	%r39, %ctaid.x;
	mov.u32 	%r40, %tid.x;
	mad.lo.s32 	%r1, %r38, %r39, %r40;
	setp.ge.u32 	%p1, %r1, %r37;
	@%p1 bra 	$L__BB3_30;
	cvta.to.global.u64 	%rd10, %rd6;
	cvta.to.global.u64 	%rd11, %rd8;
	mul.wide.s32 	%rd12, %r1, 4;
	add.s64 	%rd2, %rd10, %rd12;
	ld.global.u32 	%r41, [%rd2+4];
	ld.global.u32 	%r42, [%rd2];
	sub.s32 	%r43, %r41, %r42;
	cvt.rn.f32.u32 	%f1, %r43;
	mul.lo.s32 	%r2, %r36, %r1;
	mul.wide.u32 	%rd13, %r2, 4;
	add.s64 	%rd3, %rd11, %rd13;
	setp.eq.s32 	%p2, %r36, 0;
	@%p2 bra 	$L__BB3_14;
	and.b32  	%r3, %r36, 15;
	setp.lt.u32 	%p3, %r36, 16;
	mov.b32 	%r113, 0;
	@%p3 bra 	$L__BB3_5;
	and.b32  	%r113, %r36, -16;
	mov.b32 	%r111, 0;
$L__BB3_4:
	.pragma "nounroll";
	add.s32 	%r46, %r111, %r2;
	mul.wide.u32 	%rd14, %r46, 4;
	add.s64 	%rd15, %rd1, %rd14;
	ld.global.f32 	%f2, [%rd15];
	mul.f32 	%f3, %f2, %f1;
	mul.wide.u32 	%rd16, %r111, 4;
	add.s64 	%rd17, %rd3, %rd16;
	st.global.f32 	[%rd17], %f3;
	add.s32 	%r47, %r46, 1;
	mul.wide.u32 	%rd18, %r47, 4;
	add.s64 	%rd19, %rd1, %rd18;
	ld.global.f32 	%f4, [%rd19];
	mul.f32 	%f5, %f4, %f1;
	st.global.f32 	[%rd17+4], %f5;
	add.s32 	%r48, %r46, 2;
	mul.wide.u32 	%rd20, %r48, 4;
	add.s64 	%rd21, %rd1, %rd20;
	ld.global.f32 	%f6, [%rd21];
	mul.f32 	%f7, %f6, %f1;
	st.global.f32 	[%rd17+8], %f7;
	add.s32 	%r49, %r46, 3;
	mul.wide.u32 	%rd22, %r49, 4;
	add.s64 	%rd23, %rd1, %rd22;
	ld.global.f32 	%f8, [%rd23];
	mul.f32 	%f9, %f8, %f1;
	st.global.f32 	[%rd17+12], %f9;
	add.s32 	%r50, %r46, 4;
	mul.wide.u32 	%rd24, %r50, 4;
	add.s64 	%rd25, %rd1, %rd24;
	ld.global.f32 	%f10, [%rd25];
	mul.f32 	%f11, %f10, %f1;
	st.global.f32 	[%rd17+16], %f11;
	add.s32 	%r51, %r46, 5;
	mul.wide.u32 	%rd26, %r51, 4;
	add.s64 	%rd27, %rd1, %rd26;
	ld.global.f32 	%f12, [%rd27];
	mul.f32 	%f13, %f12, %f1;
	st.global.f32 	[%rd17+20], %f13;
	add.s32 	%r52, %r46, 6;
	mul.wide.u32 	%rd28, %r52, 4;
	add.s64 	%rd29, %rd1, %rd28;
	ld.global.f32 	%f14, [%rd29];
	mul.f32 	%f15, %f14, %f1;
	st.global.f32 	[%rd17+24], %f15;
	add.s32 	%r53, %r46, 7;
	mul.wide.u32 	%rd30, %r53, 4;
	add.s64 	%rd31, %rd1, %rd30;
	ld.global.f32 	%f16, [%rd31];
	mul.f32 	%f17, %f16, %f1;
	st.global.f32 	[%rd17+28], %f17;
	add.s32 	%r54, %r46, 8;
	mul.wide.u32 	%rd32, %r54, 4;
	add.s64 	%rd33, %rd1, %rd32;
	ld.global.f32 	%f18, [%rd33];
	mul.f32 	%f19, %f18, %f1;
	st.global.f32 	[%rd17+32], %f19;
	add.s32 	%r55, %r46, 9;
	mul.wide.u32 	%rd34, %r55, 4;
	add.s64 	%rd35, %rd1, %rd34;
	ld.global.f32 	%f20, [%rd35];
	mul.f32 	%f21, %f20, %f1;
	st.global.f32 	[%rd17+36], %f21;
	add.s32 	%r56, %r46, 10;
	mul.wide.u32 	%rd36, %r56, 4;
	add.s64 	%rd37, %rd1, %rd36;
	ld.global.f32 	%f22, [%rd37];
	mul.f32 	%f23, %f22, %f1;
	st.global.f32 	[%rd17+40], %f23;
	add.s32 	%r57, %r46, 11;
	mul.wide.u32 	%rd38, %r57, 4;
	add.s64 	%rd39, %rd1, %rd38;
	ld.global.f32 	%f24, [%rd39];
	mul.f32 	%f25, %f24, %f1;
	st.global.f32 	[%rd17+44], %f25;
	add.s32 	%r58, %r46, 12;
	mul.wide.u32 	%rd40, %r58, 4;
	add.s64 	%rd41, %rd1, %rd40;
	ld.global.f32 	%f26, [%rd41];
	mul.f32 	%f27, %f26, %f1;
	st.global.f32 	[%rd17+48], %f27;
	add.s32 	%r59, %r46, 13;
	mul.wide.u32 	%rd42, %r59, 4;
	add.s64 	%rd43, %rd1, %rd42;
	ld.global.f32 	%f28, [%rd43];
	mul.f32 	%f29, %f28, %f1;
	st.global.f32 	[%rd17+52], %f29;
	add.s32 	%r60, %r46, 14;
	mul.wide.u32 	%rd44, %r60, 4;
	add.s64 	%rd45, %rd1, %rd44;
	ld.global.f32 	%f30, [%rd45];
	mul.f32 	%f31, %f30, %f1;
	st.global.f32 	[%rd17+56], %f31;
	add.s32 	%r61, %r46, 15;
	mul.wide.u32 	%rd46, %r61, 4;
	add.s64 	%rd47, %rd1, %rd46;
	ld.global.f32 	%f32, [%rd47];
	mul.f32 	%f33, %f32, %f1;
	st.global.f32 	[%rd17+60], %f33;
	add.s32 	%r111, %r111, 16;
	setp.ne.s32 	%p4, %r111, %r113;
	@%p4 bra 	$L__BB3_4;
$L__BB3_5:
	setp.eq.s32 	%p5, %r3, 0;
	@%p5 bra 	$L__BB3_14;
	and.b32  	%r8, %r36, 7;
	setp.lt.u32 	%p6, %r3, 8;
	@%p6 bra 	$L__BB3_8;
	add.s32 	%r62, %r113, %r2;
	mul.wide.u32 	%rd48, %r62, 4;
	add.s64 	%rd49, %rd1, %rd48;
	ld.global.f32 	%f34, [%rd49];
	mul.f32 	%f35, %f34, %f1;
	mul.wide.u32 	%rd50, %r113, 4;
	add.s64 	%rd51, %rd3, %rd50;
	st.global.f32 	[%rd51], %f35;
	add.s32 	%r63, %r62, 1;
	mul.wide.u32 	%rd52, %r63, 4;
	add.s64 	%rd53, %rd1, %rd52;
	ld.global.f32 	%f36, [%rd53];
	mul.f32 	%f37, %f36, %f1;
	st.global.f32 	[%rd51+4], %f37;
	add.s32 	%r64, %r62, 2;
	mul.wide.u32 	%rd54, %r64, 4;
	add.s64 	%rd55, %rd1, %rd54;
	ld.global.f32 	%f38, [%rd55];
	mul.f32 	%f39, %f38, %f1;
	st.global.f32 	[%rd51+8], %f39;
	add.s32 	%r65, %r62, 3;
	mul.wide.u32 	%rd56, %r65, 4;
	add.s64 	%rd57, %rd1, %rd56;
	ld.global.f32 	%f40, [%rd57];
	mul.f32 	%f41, %f40, %f1;
	st.global.f32 	[%rd51+12], %f41;
	add.s32 	%r66, %r62, 4;
	mul.wide.u32 	%rd58, %r66, 4;
	add.s64 	%rd59, %rd1, %rd58;
	ld.global.f32 	%f42, [%rd59];
	mul.f32 	%f43, %f42, %f1;
	st.global.f32 	[%rd51+16], %f43;
	add.s32 	%r67, %r62, 5;
	mul.wide.u32 	%rd60, %r67, 4;
	add.s64 	%rd61, %rd1, %rd60;
	ld.global.f32 	%f44, [%rd61];
	mul.f32 	%f45, %f44, %f1;
	st.global.f32 	[%rd51+20], %f45;
	add.s32 	%r68, %r62, 6;
	mul.wide.u32 	%rd62, %r68, 4;
	add.s64 	%rd63, %rd1, %rd62;
	ld.global.f32 	%f46, [%rd63];
	mul.f32 	%f47, %f46, %f1;
	st.global.f32 	[%rd51+24], %f47;
	add.s32 	%r69, %r62, 7;
	mul.wide.u32 	%rd64, %r69, 4;
	add.s64 	%rd65, %rd1, %rd64;
	ld.global.f32 	%f48, [%rd65];
	mul.f32 	%f49, %f48, %f1;
	st.global.f32 	[%rd51+28], %f49;
	add.s32 	%r113, %r113, 8;
$L__BB3_8:
	setp.eq.s32 	%p7, %r8, 0;
	@%p7 bra 	$L__BB3_14;
	and.b32  	%r11, %r36, 3;
	setp.lt.u32 	%p8, %r8, 4;
	@%p8 bra 	$L__BB3_11;
	add.s32 	%r70, %r113, %r2;
	mul.wide.u32 	%rd66, %r70, 4;
	add.s64 	%rd67, %rd1, %rd66;
	ld.global.f32 	%f50, [%rd67];
	mul.f32 	%f51, %f50, %f1;
	mul.wide.u32 	%rd68, %r113, 4;
	add.s64 	%rd69, %rd3, %rd68;
	st.global.f32 	[%rd69], %f51;
	add.s32 	%r71, %r70, 1;
	mul.wide.u32 	%rd70, %r71, 4;
	add.s64 	%rd71, %rd1, %rd70;
	ld.global.f32 	%f52, [%rd71];
	mul.f32 	%f53, %f52, %f1;
	st.global.f32 	[%rd69+4], %f53;
	add.s32 	%r72, %r70, 2;
	mul.wide.u32 	%rd72, %r72, 4;
	add.s64 	%rd73, %rd1, %rd72;
	ld.global.f32 	%f54, [%rd73];
	mul.f32 	%f55, %f54, %f1;
	st.global.f32 	[%rd69+8], %f55;
	add.s32 	%r73, %r70, 3;
	mul.wide.u32 	%rd74, %r73, 4;
	add.s64 	%rd75, %rd1, %rd74;
	ld.global.f32 	%f56, [%rd75];
	mul.f32 	%f57, %f56, %f1;
	st.global.f32 	[%rd69+12], %f57;
	add.s32 	%r113, %r113, 4;
$L__BB3_11:
	setp.eq.s32 	%p9, %r11, 0;
	@%p9 bra 	$L__BB3_14;
	mov.b32 	%r116, 0;
$L__BB3_13:
	.pragma "nounroll";
	add.s32 	%r75, %r113, %r2;
	mul.wide.u32 	%rd76, %r75, 4;
	add.s64 	%rd77, %rd1, %rd76;
	ld.global.f32 	%f58, [%rd77];
	mul.f32 	%f59, %f58, %f1;
	mul.wide.u32 	%rd78, %r113, 4;
	add.s64 	%rd79, %rd3, %rd78;
	st.global.f32 	[%rd79], %f59;
	add.s32 	%r113, %r113, 1;
	add.s32 	%r116, %r116, 1;
	setp.ne.s32 	%p10, %r116, %r11;
	@%p10 bra 	$L__BB3_13;
$L__BB3_14:
	setp.eq.s32 	%p11, %r36, 0;
	ld.global.u32 	%r117, [%rd2];
	ld.global.u32 	%r76, [%rd2+4];
	setp.ge.u32 	%p12, %r117, %r76;
	or.pred  	%p13, %p12, %p11;
	@%p13 bra 	$L__BB3_30;
	and.b32  	%r19, %r36, 15;
	add.s32 	%r20, %r19, -1;
	and.b32  	%r21, %r36, 7;
	add.s32 	%r22, %r21, -1;
	and.b32  	%r23, %r36, -16;
	and.b32  	%r24, %r36, 3;
	cvta.to.global.u64 	%rd4, %rd7;
$L__BB3_16:
	setp.lt.u32 	%p14, %r36, 16;
	mul.wide.s32 	%rd80, %r117, 4;
	add.s64 	%rd81, %rd4, %rd80;
	ld.global.u32 	%r78, [%rd81];
	mul.lo.s32 	%r26, %r78, %r36;
	mov.b32 	%r120, 0;
	@%p14 bra 	$L__BB3_19;
	mov.b32 	%r118, 0;
$L__BB3_18:
	.pragma "nounroll";
	add.s32 	%r80, %r118, %r26;
	mul.wide.u32 	%rd82, %r80, 4;
	add.s64 	%rd83, %rd1, %rd82;
	ld.global.f32 	%f60, [%rd83];
	mul.wide.u32 	%rd84, %r118, 4;
	add.s64 	%rd85, %rd3, %rd84;
	ld.global.f32 	%f61, [%rd85];
	sub.f32 	%f62, %f61, %f60;
	st.global.f32 	[%rd85], %f62;
	add.s32 	%r81, %r80, 1;
	mul.wide.u32 	%rd86, %r81, 4;
	add.s64 	%rd87, %rd1, %rd86;
	ld.global.f32 	%f63, [%rd87];
	ld.global.f32 	%f64, [%rd85+4];
	sub.f32 	%f65, %f64, %f63;
	st.global.f32 	[%rd85+4], %f65;
	add.s32 	%r82, %r80, 2;
	mul.wide.u32 	%rd88, %r82, 4;
	add.s64 	%rd89, %rd1, %rd88;
	ld.global.f32 	%f66, [%rd89];
	ld.global.f32 	%f67, [%rd85+8];
	sub.f32 	%f68, %f67, %f66;
	st.global.f32 	[%rd85+8], %f68;
	add.s32 	%r83, %r80, 3;
	mul.wide.u32 	%rd90, %r83, 4;
	add.s64 	%rd91, %rd1, %rd90;
	ld.global.f32 	%f69, [%rd91];
	ld.global.f32 	%f70, [%rd85+12];
	sub.f32 	%f71, %f70, %f69;
	st.global.f32 	[%rd85+12], %f71;
	add.s32 	%r84, %r80, 4;
	mul.wide.u32 	%rd92, %r84, 4;
	add.s64 	%rd93, %rd1, %rd92;
	ld.global.f32 	%f72, [%rd93];
	ld.global.f32 	%f73, [%rd85+16];
	sub.f32 	%f74, %f73, %f72;
	st.global.f32 	[%rd85+16], %f74;
	add.s32 	%r85, %r80, 5;
	mul.wide.u32 	%rd94, %r85, 4;
	add.s64 	%rd95, %rd1, %rd94;
	ld.global.f32 	%f75, [%rd95];
	ld.global.f32 	%f76, [%rd85+20];
	sub.f32 	%f77, %f76, %f75;
	st.global.f32 	[%rd85+20], %f77;
	add.s32 	%r86, %r80, 6;
	mul.wide.u32 	%rd96, %r86, 4;
	add.s64 	%rd97, %rd1, %rd96;
	ld.global.f32 	%f78, [%rd97];
	ld.global.f32 	%f79, [%rd85+24];
	sub.f32 	%f80, %f79, %f78;
	st.global.f32 	[%rd85+24], %f80;
	add.s32 	%r87, %r80, 7;
	mul.wide.u32 	%rd98, %r87, 4;
	add.s64 	%rd99, %rd1, %rd98;
	ld.global.f32 	%f81, [%rd99];
	ld.global.f32 	%f82, [%rd85+28];
	sub.f32 	%f83, %f82, %f81;
	st.global.f32 	[%rd85+28], %f83;
	add.s32 	%r88, %r80, 8;
	mul.wide.u32 	%rd100, %r88, 4;
	add.s64 	%rd101, %rd1, %rd100;
	ld.global.f32 	%f84, [%rd101];
	ld.global.f32 	%f85, [%rd85+32];
	sub.f32 	%f86, %f85, %f84;
	st.global.f32 	[%rd85+32], %f86;
	add.s32 	%r89, %r80, 9;
	mul.wide.u32 	%rd102, %r89, 4;
	add.s64 	%rd103, %rd1, %rd102;
	ld.global.f32 	%f87, [%rd103];
	ld.global.f32 	%f88, [%rd85+36];
	sub.f32 	%f89, %f88, %f87;
	st.global.f32 	[%rd85+36], %f89;
	add.s32 	%r90, %r80, 10;
	mul.wide.u32 	%rd104, %r90, 4;
	add.s64 	%rd105, %rd1, %rd104;
	ld.global.f32 	%f90, [%rd105];
	ld.global.f32 	%f91, [%rd85+40];
	sub.f32 	%f92, %f91, %f90;
	st.global.f32 	[%rd85+40], %f92;
	add.s32 	%r91, %r80, 11;
	mul.wide.u32 	%rd106, %r91, 4;
	add.s64 	%rd107, %rd1, %rd106;
	ld.global.f32 	%f93, [%rd107];
	ld.global.f32 	%f94, [%rd85+44];
	sub.f32 	%f95, %f94, %f93;
	st.global.f32 	[%rd85+44], %f95;
	add.s32 	%r92, %r80, 12;
	mul.wide.u32 	%rd108, %r92, 4;
	add.s64 	%rd109, %rd1, %rd108;
	ld.global.f32 	%f96, [%rd109];
	ld.global.f32 	%f97, [%rd85+48];
	sub.f32 	%f98, %f97, %f96;
	st.global.f32 	[%rd85+48], %f98;
	add.s32 	%r93, %r80, 13;
	mul.wide.u32 	%rd110, %r93, 4;
	add.s64 	%rd111, %rd1, %rd110;
	ld.global.f32 	%f99, [%rd111];
	ld.global.f32 	%f100, [%rd85+52];
	sub.f32 	%f101, %f100, %f99;
	st.global.f32 	[%rd85+52], %f101;
	add.s32 	%r94, %r80, 14;
	mul.wide.u32 	%rd112, %r94, 4;
	add.s64 	%rd113, %rd1, %rd112;
	ld.global.f32 	%f102, [%rd113];
	ld.global.f32 	%f103, [%rd85+56];
	sub.f32 	%f104, %f103, %f102;
	st.global.f32 	[%rd85+56], %f104;
	add.s32 	%r95, %r80, 15;
	mul.wide.u32 	%rd114, %r95, 4;
	add.s64 	%rd115, %rd1, %rd114;
	ld.global.f32 	%f105, [%rd115];
	ld.global.f32 	%f106, [%rd85+60];
	sub.f32 	%f107, %f106, %f105;
	st.global.f32 	[%rd85+60], %f107;
	add.s32 	%r118, %r118, 16;
	setp.ne.s32 	%p15, %r118, %r23;
	mov.u32 	%r120, %r23;
	@%p15 bra 	$L__BB3_18;
$L__BB3_19:
	setp.eq.s32 	%p16, %r19, 0;
	@%p16 bra 	$L__BB3_29;
	setp.lt.u32 	%p17, %r20, 7;
	@%p17 bra 	$L__BB3_22;
	add.s32 	%r96, %r120, %r26;
	mul.wide.u32 	%rd116, %r96, 4;
	add.s64 	%rd117, %rd1, %rd116;
	ld.global.f32 	%f108, [%rd117];
	mul.wide.u32 	%rd118, %r120, 4;
	add.s64 	%rd119, %rd3, %rd118;
	ld.global.f32 	%f109, [%rd119];
	sub.f32 	%f110, %f109, %f108;
	st.global.f32 	[%rd119], %f110;
	add.s32 	%r97, %r96, 1;
	mul.wide.u32 	%rd120, %r97, 4;
	add.s64 	%rd121, %rd1, %rd120;
	ld.global.f32 	%f111, [%rd121];
	ld.global.f32 	%f112, [%rd119+4];
	sub.f32 	%f113, %f112, %f111;
	st.global.f32 	[%rd119+4], %f113;
	add.s32 	%r98, %r96, 2;
	mul.wide.u32 	%rd122, %r98, 4;
	add.s64 	%rd123, %rd1, %rd122;
	ld.global.f32 	%f114, [%rd123];
	ld.global.f32 	%f115, [%rd119+8];
	sub.f32 	%f116, %f115, %f114;
	st.global.f32 	[%rd119+8], %f116;
	add.s32 	%r99, %r96, 3;
	mul.wide.u32 	%rd124, %r99, 4;
	add.s64 	%rd125, %rd1, %rd124;
	ld.global.f32 	%f117, [%rd125];
	ld.global.f32 	%f118, [%rd119+12];
	sub.f32 	%f119, %f118, %f117;
	st.global.f32 	[%rd119+12], %f119;
	add.s32 	%r100, %r96, 4;
	mul.wide.u32 	%rd126, %r100, 4;
	add.s64 	%rd127, %rd1, %rd126;
	ld.global.f32 	%f120, [%rd127];
	ld.global.f32 	%f121, [%rd119+16];
	sub.f32 	%f122, %f121, %f120;
	st.global.f32 	[%rd119+16], %f122;
	add.s32 	%r101, %r96, 5;
	mul.wide.u32 	%rd128, %r101, 4;
	add.s64 	%rd129, %rd1, %rd128;
	ld.global.f32 	%f123, [%rd129];
	ld.global.f32 	%f124, [%rd119+20];
	sub.f32 	%f125, %f124, %f123;
	st.global.f32 	[%rd119+20], %f125;
	add.s32 	%r102, %r96, 6;
	mul.wide.u32 	%rd130, %r102, 4;
	add.s64 	%rd131, %rd1, %rd130;
	ld.global.f32 	%f126, [%rd131];
	ld.global.f32 	%f127, [%rd119+24];
	sub.f32 	%f128, %f127, %f126;
	st.global.f32 	[%rd119+24], %f128;
	add.s32 	%r103, %r96, 7;
	mul.wide.u32 	%rd132, %r103, 4;
	add.s64 	%rd133, %rd1, %rd132;
	ld.global.f32 	%f129, [%rd133];
	ld.global.f32 	%f130, [%rd119+28];
	sub.f32 	%f131, %f130, %f129;
	st.global.f32 	[%rd119+28], %f131;
	add.s32 	%r120, %r120, 8;
$L__BB3_22:
	setp.eq.s32 	%p18, %r21, 0;
	@%p18 bra 	$L__BB3_29;
	setp.lt.u32 	%p19, %r22, 3;
	@%p19 bra 	$L__BB3_25;
	add.s32 	%r104, %r120, %r26;
	mul.wide.u32 	%rd134, %r104, 4;
	add.s64 	%rd135, %rd1, %rd134;
	ld.global.f32 	%f132, [%rd135];
	mul.wide.u32 	%rd136, %r120, 4;
	add.s64 	%rd137, %rd3, %rd136;
	ld.global.f32 	%f133, [%rd137];
	sub.f32 	%f134, %f133, %f132;
	st.global.f32 	[%rd137], %f134;
	add.s32 	%r105, %r104, 1;
	mul.wide.u32 	%rd138, %r105, 4;
	add.s64 	%rd139, %rd1, %rd138;
	ld.global.f32 	%f135, [%rd139];
	ld.global.f32 	%f136, [%rd137+4];
	sub.f32 	%f137, %f136, %f135;
	st.global.f32 	[%rd137+4], %f137;
	add.s32 	%r106, %r104, 2;
	mul.wide.u32 	%rd140, %r106, 4;
	add.s64 	%rd141, %rd1, %rd140;
	ld.global.f32 	%f138, [%rd141];
	ld.global.f32 	%f139, [%rd137+8];
	sub.f32 	%f140, %f139, %f138;
	st.global.f32 	[%rd137+8], %f140;
	add.s32 	%r107, %r104, 3;
	mul.wide.u32 	%rd142, %r107, 4;
	add.s64 	%rd143, %rd1, %rd142;
	ld.global.f32 	%f141, [%rd143];
	ld.global.f32 	%f142, [%rd137+12];
	sub.f32 	%f143, %f142, %f141;
	st.global.f32 	[%rd137+12], %f143;
	add.s32 	%r120, %r120, 4;
$L__BB3_25:
	setp.eq.s32 	%p20, %r24, 0;
	@%p20 bra 	$L__BB3_29;
	setp.eq.s32 	%p21, %r24, 1;
	add.s32 	%r34, %r120, %r26;
	mul.wide.u32 	%rd144, %r34, 4;
	add.s64 	%rd145, %rd1, %rd144;
	ld.global.f32 	%f144, [%rd145];
	mul.wide.u32 	%rd146, %r120, 4;
	add.s64 	%rd5, %rd3, %rd146;
	ld.global.f32 	%f145, [%rd5];
	sub.f32 	%f146, %f145, %f144;
	st.global.f32 	[%rd5], %f146;
	@%p21 bra 	$L__BB3_29;
	setp.eq.s32 	%p22, %r24, 2;
	add.s32 	%r108, %r34, 1;
	mul.wide.u32 	%rd147, %r108, 4;
	add.s64 	%rd148, %rd1, %rd147;
	ld.global.f32 	%f147, [%rd148];
	ld.global.f32 	%f148, [%rd5+4];
	sub.f32 	%f149, %f148, %f147;
	st.global.f32 	[%rd5+4], %f149;
	@%p22 bra 	$L__BB3_29;
	add.s32 	%r109, %r34, 2;
	mul.wide.u32 	%rd149, %r109, 4;
	add.s64 	%rd150, %rd1, %rd149;
	ld.global.f32 	%f150, [%rd150];
	ld.global.f32 	%f151, [%rd5+8];
	sub.f32 	%f152, %f151, %f150;
	st.global.f32 	[%rd5+8], %f152;
$L__BB3_29:
	add.s32 	%r117, %r117, 1;
	ld.global.u32 	%r110, [%rd2+4];
	setp.lt.u32 	%p23, %r117, %r110;
	@%p23 bra 	$L__BB3_16;
$L__BB3_30:
	ret;

}


// ===== COMPILED SASS (sm_100) =====

	.target	sm_100

	.elftype	@"ET_EXEC"


//--------------------- .note.nv.tkinfo           --------------------------
	.section	.note.nv.tkinfo,"",@"SHT_NOTE"
	.sectionflags	@"SHF_NOTE_NV_TKINFO"
	.tkinfo
        /*0018*/ 	.word	0x00000002
        /*0030*/ 	.string	""
        /*0030*/ 	.string	"ptxas"
        /*0030*/ 	.string	"Cuda compilation tools, release 13.0, V13.0.88"
        /*0030*/ 	.string	"Build cuda_13.0.r13.0/compiler.36424714_0"
        /*0030*/ 	.string	"-arch sm_100 -m 64 "



//--------------------- .note.nv.cuinfo           --------------------------
	.section	.note.nv.cuinfo,"",@"SHT_NOTE"
	.sectionflags	@"SHF_NOTE_NV_CUINFO"
        /*0018*/ 	.short	0x0002
        /*001a*/ 	.short	0x0064
        /*001c*/ 	.short	0x0082
	.zero		2


//--------------------- .nv.info                  --------------------------
	.section	.nv.info,"",@"SHT_CUDA_INFO"
	.align	4


	//----- nvinfo : EIATTR_REGCOUNT
	.align		4
        /*0000*/ 	.byte	0x04, 0x2f
        /*0002*/ 	.short	(.L_1 - .L_0)
	.align		4
.L_0:
        /*0004*/ 	.word	index@(laplacian_smoothing)
        /*0008*/ 	.word	0x00000020


	//----- nvinfo : EIATTR_FRAME_SIZE
	.align		4
.L_1:
        /*000c*/ 	.byte	0x04, 0x11
        /*000e*/ 	.short	(.L_3 - .L_2)
	.align		4
.L_2:
        /*0010*/ 	.word	index@($__internal_0_$__cuda_sm20_dblrcp_rn_slowpath_v3)
        /*0014*/ 	.word	0x00000000


	//----- nvinfo : EIATTR_FRAME_SIZE
	.align		4
.L_3:
        /*0018*/ 	.byte	0x04, 0x11
        /*001a*/ 	.short	(.L_5 - .L_4)
	.align		4
.L_4:
        /*001c*/ 	.word	index@(laplacian_smoothing)
        /*0020*/ 	.word	0x00000000


	//----- nvinfo : EIATTR_REGCOUNT
	.align		4
.L_5:
        /*0024*/ 	.byte	0x04, 0x2f
        /*0026*/ 	.short	(.L_7 - .L_6)
	.align		4
.L_6:
        /*0028*/ 	.word	index@(vtx2nvtx_from_uniform_mesh)
        /*002c*/ 	.word	0x00000012


	//----- nvinfo : EIATTR_FRAME_SIZE
	.align		4
.L_7:
        /*0030*/ 	.byte	0x04, 0x11
        /*0032*/ 	.short	(.L_9 - .L_8)
	.align		4
.L_8:
        /*0034*/ 	.word	index@(vtx2nvtx_from_uniform_mesh)
        /*0038*/ 	.word	0x00000000


	//----- nvinfo : EIATTR_REGCOUNT
	.align		4
.L_9:
        /*003c*/ 	.byte	0x04, 0x2f
        /*003e*/ 	.short	(.L_11 - .L_10)
	.align		4
.L_10:
        /*0040*/ 	.word	index@(idx2vtx_from_vtx2buff_for_uniform_mesh)
        /*0044*/ 	.word	0x00000016


	//----- nvinfo : EIATTR_FRAME_SIZE
	.align		4
.L_11:
        /*0048*/ 	.byte	0x04, 0x11
        /*004a*/ 	.short	(.L_13 - .L_12)
	.align		4
.L_12:
        /*004c*/ 	.word	index@(idx2vtx_from_vtx2buff_for_uniform_mesh)
        /*0050*/ 	.word	0x00000000


	//----- nvinfo : EIATTR_REGCOUNT
	.align		4
.L_13:
        /*0054*/ 	.byte	0x04, 0x2f
        /*0056*/ 	.short	(.L_15 - .L_14)
	.align		4
.L_14:
        /*0058*/ 	.word	index@(multiply_graph_laplacian)
        /*005c*/ 	.word	0x00000020


	//----- nvinfo : EIATTR_FRAME_SIZE
	.align		4
.L_15:
        /*0060*/ 	.byte	0x04, 0x11
        /*0062*/ 	.short	(.L_17 - .L_16)
	.align		4
.L_16:
        /*0064*/ 	.word	index@(multiply_graph_laplacian)
        /*0068*/ 	.word	0x00000000


	//----- nvinfo : EIATTR_MIN_STACK_SIZE
	.align		4
.L_17:
        /*006c*/ 	.byte	0x04, 0x12
        /*006e*/ 	.short	(.L_19 - .L_18)
	.align		4
.L_18:
        /*0070*/ 	.word	index@(multiply_graph_laplacian)
        /*0074*/ 	.word	0x00000000


	//----- nvinfo : EIATTR_MIN_STACK_SIZE
	.align		4
.L_19:
        /*0078*/ 	.byte	0x04, 0x12
        /*007a*/ 	.short	(.L_21 - .L_20)
	.align		4
.L_20:
        /*007c*/ 	.word	index@(idx2vtx_from_vtx2buff_for_uniform_mesh)
        /*0080*/ 	.word	0x00000000


	//----- nvinfo : EIATTR_MIN_STACK_SIZE
	.align		4
.L_21:
        /*0084*/ 	.byte	0x04, 0x12
        /*0086*/ 	.short	(.L_23 - .L_22)
	.align		4
.L_22:
        /*0088*/ 	.word	index@(vtx2nvtx_from_uniform_mesh)
        /*008c*/ 	.word	0x00000000


	//----- nvinfo : EIATTR_MIN_STACK_SIZE
	.align		4
.L_23:
        /*0090*/ 	.byte	0x04, 0x12
        /*0092*/ 	.short	(.L_25 - .L_24)
	.align		4
.L_24:
        /*0094*/ 	.word	index@(laplacian_smoothing)
        /*0098*/ 	.word	0x00000000
.L_25:


//--------------------- .nv.compat                --------------------------
	.section	.nv.compat,"",@"SHT_CUDA_COMPAT_INFO"
	.align	4
        /*0000*/ 	.byte	0x02, 0x09, 0x00, 0x00, 0x02, 0x02, 0x01, 0x00, 0x02, 0x05, 0x05, 0x00, 0x03, 0x07, 0x01, 0x01
        /*0010*/ 	.byte	0x02, 0x03, 0x00, 0x00, 0x02, 0x06, 0x01, 0x00, 0x04, 0x0b, 0x08, 0x00, 0x01, 0x00, 0x00, 0x00
        /*0020*/ 	.byte	0x00, 0x00, 0x00, 0x00


//--------------------- .nv.info.multiply_graph_laplacian --------------------------
	.section	.nv.info.multiply_graph_laplacian,"",@"SHT_CUDA_INFO"
	.sectionflags	@""
	.align	4


	//----- nvinfo : EIATTR_CUDA_API_VERSION
	.align		4
        /*0000*/ 	.byte	0x04, 0x37
        /*0002*/ 	.short	(.L_27 - .L_26)
.L_26:
        /*0004*/ 	.word	0x00000082


	//----- nvinfo : EIATTR_KPARAM_INFO
	.align		4
.L_27:
        /*0008*/ 	.byte	0x04, 0x17
        /*000a*/ 	.short	(.L_29 - .L_28)
.L_28:
        /*000c*/ 	.word	0x00000000
        /*0010*/ 	.short	0x0005
        /*0012*/ 	.short	0x0028
        /*0014*/ 	.byte	0x00, 0xf5, 0x21, 0x00


	//----- nvinfo : EIATTR_KPARAM_INFO
	.align		4
.L_29:
        /*0018*/ 	.byte	0x04, 0x17
        /*001a*/ 	.short	(.L_31 - .L_30)
.L_30:
        /*001c*/ 	.word	0x00000000
        /*0020*/ 	.short	0x0004
        /*0022*/ 	.short	0x0020
        /*0024*/ 	.byte	0x00, 0xf5, 0x21, 0x00


	//----- nvinfo : EIATTR_KPARAM_INFO
	.align		4
.L_31:
        /*0028*/ 	.byte	0x04, 0x17
        /*002a*/ 	.short	(.L_33 - .L_32)
.L_32:
        /*002c*/ 	.word	0x00000000
        /*0030*/ 	.short	0x0003
        /*0032*/ 	.short	0x0018
        /*0034*/ 	.byte	0x00, 0xf0, 0x11, 0x00


	//----- nvinfo : EIATTR_KPARAM_INFO
	.align		4
.L_33:
        /*0038*/ 	.byte	0x04, 0x17
        /*003a*/ 	.short	(.L_35 - .L_34)
.L_34:
        /*003c*/ 	.word	0x00000000
        /*0040*/ 	.short	0x0002
        /*0042*/ 	.short	0x0010
        /*0044*/ 	.byte	0x00, 0xf5, 0x21, 0x00


	//----- nvinfo : EIATTR_KPARAM_INFO
	.align		4
.L_35:
        /*0048*/ 	.byte	0x04, 0x17
        /*004a*/ 	.short	(.L_37 - .L_36)
.L_36:
        /*004c*/ 	.word	0x00000000
        /*0050*/ 	.short	0x0001
        /*0052*/ 	.short	0x0008
        /*0054*/ 	.byte	0x00, 0xf5, 0x21, 0x00


	//----- nvinfo : EIATTR_KPARAM_INFO
	.align		4
.L_37:
        /*0058*/ 	.byte	0x04, 0x17
        /*005a*/ 	.short	(.L_39 - .L_38)
.L_38:
        /*005c*/ 	.word	0x00000000
        /*0060*/ 	.short	0x0000
        /*0062*/ 	.short	0x0000
        /*0064*/ 	.byte	0x00, 0xf0, 0x11, 0x00


	//----- nvinfo : EIATTR_SPARSE_MMA_MASK
	.align		4
.L_39:
        /*0068*/ 	.byte	0x03, 0x50
        /*006a*/ 	.short	0x0000


	//----- nvinfo : EIATTR_MAXREG_COUNT
	.align		4
        /*006c*/ 	.byte	0x03, 0x1b
        /*006e*/ 	.short	0x00ff


	//----- nvinfo : EIATTR_MERCURY_ISA_VERSION
	.align		4
        /*0070*/ 	.byte	0x03, 0x5f
        /*0072*/ 	.short	0x0101


	//----- nvinfo : EIATTR_VRC_CTA_INIT_COUNT
	.align		4
        /*0074*/ 	.byte	0x02, 0x4a
	.zero		1
	.zero		1


	//----- nvinfo : EIATTR_EXIT_INSTR_OFFSETS
	.align		4
        /*0078*/ 	.byte	0x04, 0x1c
        /*007a*/ 	.short	(.L_41 - .L_40)


	//   ....[0]....
.L_40:
        /*007c*/ 	.word	0x00000070


	//   ....[1]....
        /*0080*/ 	.word	0x00000cd0


	//   ....[2]....
        /*0084*/ 	.word	0x00001b50


	//----- nvinfo : EIATTR_CRS_STACK_SIZE
	.align		4
.L_41:
        /*0088*/ 	.byte	0x04, 0x1e
        /*008a*/ 	.short	(.L_43 - .L_42)
.L_42:
        /*008c*/ 	.word	0x00000000


	//----- nvinfo : EIATTR_CBANK_PARAM_SIZE
	.align		4
.L_43:
        /*0090*/ 	.byte	0x03, 0x19
        /*0092*/ 	.short	0x0030


	//----- nvinfo : EIATTR_PARAM_CBANK
	.align		4
        /*0094*/ 	.byte	0x04, 0x0a
        /*0096*/ 	.short	(.L_45 - .L_44)
	.align		4
.L_44:
        /*0098*/ 	.word	index@(.nv.constant0.multiply_graph_laplacian)
        /*009c*/ 	.short	0x0380
        /*009e*/ 	.short	0x0030


	//----- nvinfo : EIATTR_SW_WAR
	.align		4
.L_45:
        /*00a0*/ 	.byte	0x04, 0x36
        /*00a2*/ 	.short	(.L_47 - .L_46)
.L_46:
        /*00a4*/ 	.word	0x00000008
.L_47:


//--------------------- .nv.info.idx2vtx_from_vtx2buff_for_uniform_mesh --------------------------
	.section	.nv.info.idx2vtx_from_vtx2buff_for_uniform_mesh,"",@"SHT_CUDA_INFO"
	.sectionflags	@""
	.align	4


	//----- nvinfo : EIATTR_CUDA_API_VERSION
	.align		4
        /*0000*/ 	.byte	0x04, 0x37
        /*0002*/ 	.short	(.L_49 - .L_48)
.L_48:
        /*0004*/ 	.word	0x00000082


	//----- nvinfo : EIATTR_KPARAM_INFO
	.align		4
.L_49:
        /*0008*/ 	.byte	0x04, 0x17
        /*000a*/ 	.short	(.L_51 - .L_50)
.L_50:
        /*000c*/ 	.word	0x00000000
        /*0010*/ 	.short	0x0006
        /*0012*/ 	.short	0x0028
        /*0014*/ 	.byte	0x00, 0xf5, 0x21, 0x00


	//----- nvinfo : EIATTR_KPARAM_INFO
	.align		4
.L_51:
        /*0018*/ 	.byte	0x04, 0x17
        /*001a*/ 	.short	(.L_53 - .L_52)
.L_52:
        /*001c*/ 	.word	0x00000000
        /*0020*/ 	.short	0x0005
        /*0022*/ 	.short	0x0020
        /*0024*/ 	.byte	0x00, 0xf5, 0x21, 0x00


	//----- nvinfo : EIATTR_KPARAM_INFO
	.align		4
.L_53:
        /*0028*/ 	.byte	0x04, 0x17
        /*002a*/ 	.short	(.L_55 - .L_54)
.L_54:
        /*002c*/ 	.word	0x00000000
        /*0030*/ 	.short	0x0004
        /*0032*/ 	.short	0x0018
        /*0034*/ 	.byte	0x00, 0xf5, 0x21, 0x00


	//----- nvinfo : EIATTR_KPARAM_INFO
	.align		4
.L_55:
        /*0038*/ 	.byte	0x04, 0x17
        /*003a*/ 	.short	(.L_57 - .L_56)
.L_56:
        /*003c*/ 	.word	0x00000000
        /*0040*/ 	.short	0x0003
        /*0042*/ 	.short	0x0014
        /*0044*/ 	.byte	0x00, 0xf0, 0x05, 0x00


	//----- nvinfo : EIATTR_KPARAM_INFO
	.align		4
.L_57:
        /*0048*/ 	.byte	0x04, 0x17
        /*004a*/ 	.short	(.L_59 - .L_58)
.L_58:
        /*004c*/ 	.word	0x00000000
        /*0050*/ 	.short	0x0002
        /*0052*/ 	.short	0x0010
        /*0054*/ 	.byte	0x00, 0xf0, 0x11, 0x00


	//----- nvinfo : EIATTR_KPARAM_INFO
	.align		4
.L_59:
        /*0058*/ 	.byte	0x04, 0x17
        /*005a*/ 	.short	(.L_61 - .L_60)
.L_60:
        /*005c*/ 	.word	0x00000000
        /*0060*/ 	.short	0x0001
        /*0062*/ 	.short	0x0008
        /*0064*/ 	.byte	0x00, 0xf5, 0x21, 0x00


	//----- nvinfo : EIATTR_KPARAM_INFO
	.align		4
.L_61:
        /*0068*/ 	.byte	0x04, 0x17
        /*006a*/ 	.short	(.L_63 - .L_62)
.L_62:
        /*006c*/ 	.word	0x00000000
        /*0070*/ 	.short	0x0000
        /*0072*/ 	.short	0x0000
        /*0074*/ 	.byte	0x00, 0xf0, 0x11, 0x00


	//----- nvinfo : EIATTR_SPARSE_MMA_MASK
	.align		4
.L_63:
        /*0078*/ 	.byte	0x03, 0x50
        /*007a*/ 	.short	0x0000


	//----- nvinfo : EIATTR_MAXREG_COUNT
	.align		4
        /*007c*/ 	.byte	0x03, 0x1b
        /*007e*/ 	.short	0x00ff


	//----- nvinfo : EIATTR_MERCURY_ISA_VERSION
	.align		4
        /*0080*/ 	.byte	0x03, 0x5f
        /*0082*/ 	.short	0x0101


	//----- nvinfo : EIATTR_VRC_CTA_INIT_COUNT
	.align		4
        /*0084*/ 	.byte	0x02, 0x4a
	.zero		1
	.zero		1


	//----- nvinfo : EIATTR_EXIT_INSTR_OFFSETS
	.align		4
        /*0088*/ 	.byte	0x04, 0x1c
        /*008a*/ 	.short	(.L_65 - .L_64)


	//   ....[0]....
.L_64:
        /*008c*/ 	.word	0x00000070


	//   ....[1]....
        /*0090*/ 	.word	0x00000180


	//   ....[2]....
        /*0094*/ 	.word	0x00000370


	//   ....[3]....
        /*0098*/ 	.word	0x000005f0


	//----- nvinfo : EIATTR_CRS_STACK_SIZE
	.align		4
.L_65:
        /*009c*/ 	.byte	0x04, 0x1e
        /*009e*/ 	.short	(.L_67 - .L_66)
.L_66:
        /*00a0*/ 	.word	0x00000000


	//----- nvinfo : EIATTR_CBANK_PARAM_SIZE
	.align		4
.L_67:
        /*00a4*/ 	.byte	0x03, 0x19
        /*00a6*/ 	.short	0x0030


	//----- nvinfo : EIATTR_PARAM_CBANK
	.align		4
        /*00a8*/ 	.byte	0x04, 0x0a
        /*00aa*/ 	.short	(.L_69 - .L_68)
	.align		4
.L_68:
        /*00ac*/ 	.word	index@(.nv.constant0.idx2vtx_from_vtx2buff_for_uniform_mesh)
        /*00b0*/ 	.short	0x0380
        /*00b2*/ 	.short	0x0030


	//----- nvinfo : EIATTR_SW_WAR
	.align		4
.L_69:
        /*00b4*/ 	.byte	0x04, 0x36
        /*00b6*/ 	.short	(.L_71 - .L_70)
.L_70:
        /*00b8*/ 	.word	0x00000008
.L_71:


//--------------------- .nv.info.vtx2nvtx_from_uniform_mesh --------------------------
	.section	.nv.info.vtx2nvtx_from_uniform_mesh,"",@"SHT_CUDA_INFO"
	.sectionflags	@""
	.align	4


	//----- nvinfo : EIATTR_CUDA_API_VERSION
	.align		4
        /*0000*/ 	.byte	0x04, 0x37
        /*0002*/ 	.short	(.L_73 - .L_72)
.L_72:
        /*0004*/ 	.word	0x00000082


	//----- nvinfo : EIATTR_KPARAM_INFO
	.align		4
.L_73:
        /*0008*/ 	.byte	0x04, 0x17
        /*000a*/ 	.short	(.L_75 - .L_74)
.L_74:
        /*000c*/ 	.word	0x00000000
        /*0010*/ 	.short	0x0007
        /*0012*/ 	.short	0x0030
        /*0014*/ 	.byte	0x00, 0xf5, 0x21, 0x00


	//----- nvinfo : EIATTR_KPARAM_INFO
	.align		4
.L_75:
        /*0018*/ 	.byte	0x04, 0x17
        /*001a*/ 	.short	(.L_77 - .L_76)
.L_76:
        /*001c*/ 	.word	0x00000000
        /*0020*/ 	.short	0x0006
        /*0022*/ 	.short	0x0028
        /*0024*/ 	.byte	0x00, 0xf5, 0x21, 0x00


	//----- nvinfo : EIATTR_KPARAM_INFO
	.align		4
.L_77:
        /*0028*/ 	.byte	0x04, 0x17
        /*002a*/ 	.short	(.L_79 - .L_78)
.L_78:
        /*002c*/ 	.word	0x00000000
        /*0030*/ 	.short	0x0005
        /*0032*/ 	.short	0x0020
        /*0034*/ 	.byte	0x00, 0xf5, 0x21, 0x00


	//----- nvinfo : EIATTR_KPARAM_INFO
	.align		4
.L_79:
        /*0038*/ 	.byte	0x04, 0x17
        /*003a*/ 	.short	(.L_81 - .L_80)
.L_80:
        /*003c*/ 	.word	0x00000000
        /*0040*/ 	.short	0x0004
        /*0042*/ 	.short	0x0018
        /*0044*/ 	.byte	0x00, 0xf5, 0x21, 0x00


	//----- nvinfo : EIATTR_KPARAM_INFO
	.align		4
.L_81:
        /*0048*/ 	.byte	0x04, 0x17
        /*004a*/ 	.short	(.L_83 - .L_82)
.L_82:
        /*004c*/ 	.word	0x00000000
        /*0050*/ 	.short	0x0003
        /*0052*/ 	.short	0x0014
        /*0054*/ 	.byte	0x00, 0xf0, 0x05, 0x00


	//----- nvinfo : EIATTR_KPARAM_INFO
	.align		4
.L_83:
        /*0058*/ 	.byte	0x04, 0x17
        /*005a*/ 	.short	(.L_85 - .L_84)
.L_84:
        /*005c*/ 	.word	0x00000000
        /*0060*/ 	.short	0x0002
        /*0062*/ 	.short	0x0010
        /*0064*/ 	.byte	0x00, 0xf0, 0x11, 0x00


	//----- nvinfo : EIATTR_KPARAM_INFO
	.align		4
.L_85:
        /*0068*/ 	.byte	0x04, 0x17
        /*006a*/ 	.short	(.L_87 - .L_86)
.L_86:
        /*006c*/ 	.word	0x00000000
        /*0070*/ 	.short	0x0001
        /*0072*/ 	.short	0x0008
        /*0074*/ 	.byte	0x00, 0xf5, 0x21, 0x00


	//----- nvinfo : EIATTR_KPARAM_INFO
	.align		4
.L_87:
        /*0078*/ 	.byte	0x04, 0x17
        /*007a*/ 	.short	(.L_89 - .L_88)
.L_88:
        /*007c*/ 	.word	0x00000000
        /*0080*/ 	.short	0x0000
        /*0082*/ 	.short	0x0000
        /*0084*/ 	.byte	0x00, 0xf0, 0x11, 0x00


	//----- nvinfo : EIATTR_SPARSE_MMA_MASK
	.align		4
.L_89:
        /*0088*/ 	.byte	0x03, 0x50
        /*008a*/ 	.short	0x0000


	//----- nvinfo : EIATTR_MAXREG_COUNT
	.align		4
        /*008c*/ 	.byte	0x03, 0x1b
        /*008e*/ 	.short	0x00ff


	//----- nvinfo : EIATTR_MERCURY_ISA_VERSION
	.align		4
        /*0090*/ 	.byte	0x03, 0x5f
        /*0092*/ 	.short	0x0101


	//----- nvinfo : EIATTR_VRC_CTA_INIT_COUNT
	.align		4
        /*0094*/ 	.byte	0x02, 0x4a
	.zero		1
	.zero		1


	//----- nvinfo : EIATTR_EXIT_INSTR_OFFSETS
	.align		4
        /*0098*/ 	.byte	0x04, 0x1c
        /*009a*/ 	.short	(.L_91 - .L_90)


	//   ....[0]....
.L_90:
        /*009c*/ 	.word	0x00000070


	//   ....[1]....
        /*00a0*/ 	.word	0x00000130


	//   ....[2]....
        /*00a4*/ 	.word	0x00000460


	//----- nvinfo : EIATTR_CRS_STACK_SIZE
	.align		4
.L_91:
        /*00a8*/ 	.byte	0x04, 0x1e
        /*00aa*/ 	.short	(.L_93 - .L_92)
.L_92:
        /*00ac*/ 	.word	0x00000000


	//----- nvinfo : EIATTR_CBANK_PARAM_SIZE
	.align		4
.L_93:
        /*00b0*/ 	.byte	0x03, 0x19
        /*00b2*/ 	.short	0x0038


	//----- nvinfo : EIATTR_PARAM_CBANK
	.align		4
        /*00b4*/ 	.byte	0x04, 0x0a
        /*00b6*/ 	.short	(.L_95 - .L_94)
	.align		4
.L_94:
        /*00b8*/ 	.word	index@(.nv.constant0.vtx2nvtx_from_uniform_mesh)
        /*00bc*/ 	.short	0x0380
        /*00be*/ 	.short	0x0038


	//----- nvinfo : EIATTR_SW_WAR
	.align		4
.L_95:
        /*00c0*/ 	.byte	0x04, 0x36
        /*00c2*/ 	.short	(.L_97 - .L_96)
.L_96:
        /*00c4*/ 	.word	0x00000008
.L_97:


//--------------------- .nv.info.laplacian_smoothing --------------------------
	.section	.nv.info.laplacian_smoothing,"",@"SHT_CUDA_INFO"
	.sectionflags	@""
	.align	4


	//----- nvinfo : EIATTR_CUDA_API_VERSION
	.align		4
        /*0000*/ 	.byte	0x04, 0x37
        /*0002*/ 	.short	(.L_99 - .L_98)
.L_98:
        /*0004*/ 	.word	0x00000082


	//----- nvinfo : EIATTR_KPARAM_INFO
	.align		4
.L_99:
        /*0008*/ 	.byte	0x04, 0x17
        /*000a*/ 	.short	(.L_101 - .L_100)
.L_100:
        /*000c*/ 	.word	0x00000000
        /*0010*/ 	.short	0x0006
        /*0012*/ 	.short	0x0030
        /*0014*/ 	.byte	0x00, 0xf5, 0x21, 0x00


	//----- nvinfo : EIATTR_KPARAM_INFO
	.align		4
.L_101:
        /*0018*/ 	.byte	0x04, 0x17
        /*001a*/ 	.short	(.L_103 - .L_102)
.L_102:
        /*001c*/ 	.word	0x00000000
        /*0020*/ 	.short	0x0005
        /*0022*/ 	.short	0x0028
        /*0024*/ 	.byte	0x00, 0xf5, 0x21, 0x00


	//----- nvinfo : EIATTR_KPARAM_INFO
	.align		4
.L_103:
        /*0028*/ 	.byte	0x04, 0x17
        /*002a*/ 	.short	(.L_105 - .L_104)
.L_104:
        /*002c*/ 	.word	0x00000000
        /*0030*/ 	.short	0x0004
        /*0032*/ 	.short	0x0020
        /*0034*/ 	.byte	0x00, 0xf5, 0x21, 0x00


	//----- nvinfo : EIATTR_KPARAM_INFO
	.align		4
.L_105:
        /*0038*/ 	.byte	0x04, 0x17
        /*003a*/ 	.short	(.L_107 - .L_106)
.L_106:
        /*003c*/ 	.word	0x00000000
        /*0040*/ 	.short	0x0003
        /*0042*/ 	.short	0x0018
        /*0044*/ 	.byte	0x00, 0xf0, 0x11, 0x00


	//----- nvinfo : EIATTR_KPARAM_INFO
	.align		4
.L_107:
        /*0048*/ 	.byte	0x04, 0x17
        /*004a*/ 	.short	(.L_109 - .L_108)
.L_108:
        /*004c*/ 	.word	0x00000000
        /*0050*/ 	.short	0x0002
        /*0052*/ 	.short	0x0010
        /*0054*/ 	.byte	0x00, 0xf5, 0x21, 0x00


	//----- nvinfo : EIATTR_KPARAM_INFO
	.align		4
.L_109:
        /*0058*/ 	.byte	0x04, 0x17
        /*005a*/ 	.short	(.L_111 - .L_110)
.L_110:
        /*005c*/ 	.word	0x00000000
        /*0060*/ 	.short	0x0001
        /*0062*/ 	.short	0x0008
        /*0064*/ 	.byte	0x00, 0xf5, 0x21, 0x00


	//----- nvinfo : EIATTR_KPARAM_INFO
	.align		4
.L_111:
        /*0068*/ 	.byte	0x04, 0x17
        /*006a*/ 	.short	(.L_113 - .L_112)
.L_112:
        /*006c*/ 	.word	0x00000000
        /*0070*/ 	.short	0x0000
        /*0072*/ 	.short	0x0000
        /*0074*/ 	.byte	0x00, 0xf0, 0x11, 0x00


	//----- nvinfo : EIATTR_SPARSE_MMA_MASK
	.align		4
.L_113:
        /*0078*/ 	.byte	0x03, 0x50
        /*007a*/ 	.short	0x0000


	//----- nvinfo : EIATTR_MAXREG_COUNT
	.align		4
        /*007c*/ 	.byte	0x03, 0x1b
        /*007e*/ 	.short	0x00ff


	//----- nvinfo : EIATTR_MERCURY_ISA_VERSION
	.align		4
        /*0080*/ 	.byte	0x03, 0x5f
        /*0082*/ 	.short	0x0101


	//----- nvinfo : EIATTR_VRC_CTA_INIT_COUNT
	.align		4
        /*0084*/ 	.byte	0x02, 0x4a
	.zero		1
	.zero		1


	//----- nvinfo : EIATTR_EXIT_INSTR_OFFSETS
	.align		4
        /*0088*/ 	.byte	0x04, 0x1c
        /*008a*/ 	.short	(.L_115 - .L_114)


	//   ....[0]....
.L_114:
        /*008c*/ 	.word	0x00000070


	//   ....[1]....
        /*0090*/ 	.word	0x00000f00


	//----- nvinfo : EIATTR_CRS_STACK_SIZE
	.align		4
.L_115:
        /*0094*/ 	.byte	0x04, 0x1e
        /*0096*/ 	.short	(.L_117 - .L_116)
.L_116:
        /*0098*/ 	.word	0x00000000


	//----- nvinfo : EIATTR_CBANK_PARAM_SIZE
	.align		4
.L_117:
        /*009c*/ 	.byte	0x03, 0x19
        /*009e*/ 	.short	0x0038


	//----- nvinfo : EIATTR_PARAM_CBANK
	.align		4
        /*00a0*/ 	.byte	0x04, 0x0a
        /*00a2*/ 	.short	(.L_119 - .L_118)
	.align		4
.L_118:
        /*00a4*/ 	.word	index@(.nv.constant0.laplacian_smoothing)
        /*00a8*/ 	.short	0x0380
        /*00aa*/ 	.short	0x0038


	//----- nvinfo : EIATTR_SW_WAR
	.align		4
.L_119:
        /*00ac*/ 	.byte	0x04, 0x36
        /*00ae*/ 	.short	(.L_121 - .L_120)
.L_120:
        /*00b0*/ 	.word	0x00000008
.L_121:


//--------------------- .nv.callgraph             --------------------------
	.section	.nv.callgraph,"",@"SHT_CUDA_CALLGRAPH"
	.align	4
	.sectionentsize	8
	.align		4
        /*0000*/ 	.word	0x00000000
	.align		4
        /*0004*/ 	.word	0xffffffff
	.align		4
        /*0008*/ 	.word	0x00000000
	.align		4
        /*000c*/ 	.word	0xfffffffe
	.align		4
        /*0010*/ 	.word	0x00000000
	.align		4
        /*0014*/ 	.word	0xfffffffd
	.align		4
        /*0018*/ 	.word	0x00000000
	.align		4
        /*001c*/ 	.word	0xfffffffc


//--------------------- .text.multiply_graph_laplacian --------------------------
	.section	.text.multiply_graph_laplacian,"ax",@progbits
	.align	128
        .global         multiply_graph_laplacian
        .type           multiply_graph_laplacian,@function
        .size           multiply_graph_laplacian,(.L_x_42 - multiply_graph_laplacian)
        .other          multiply_graph_laplacian,@"STO_CUDA_ENTRY STV_DEFAULT"
multiply_graph_laplacian:
.text.multiply_graph_laplacian:
[----:B------:R-:W-:Y:S01]  /*0000*/  LDC R1, c[0x0][0x37c] ;  /* 0x0000df00ff017b82 */ /* 0x000fe20000000800 */
[----:B------:R-:W0:Y:S01]  /*0010*/  S2R R0, SR_CTAID.X ;  /* 0x0000000000007919 */ /* 0x000e220000002500 */
[----:B------:R-:W0:Y:S01]  /*0020*/  LDCU UR4, c[0x0][0x360] ;  /* 0x00006c00ff0477ac */ /* 0x000e220008000800 */
[----:B------:R-:W0:Y:S01]  /*0030*/  S2R R3, SR_TID.X ;  /* 0x0000000000037919 */ /* 0x000e220000002100 */
[----:B------:R-:W1:Y:S01]  /*0040*/  LDCU UR5, c[0x0][0x380] ;  /* 0x00007000ff0577ac */ /* 0x000e620008000800 */
[----:B0-----:R-:W-:-:S05]  /*0050*/  IMAD R0, R0, UR4, R3 ;  /* 0x0000000400007c24 */ /* 0x001fca000f8e0203 */
[----:B-1----:R-:W-:-:S13]  /*0060*/  ISETP.GE.U32.AND P0, PT, R0, UR5, PT ;  /* 0x0000000500007c0c */ /* 0x002fda000bf06070 */
[----:B------:R-:W-:Y:S05]  /*0070*/  @P0 EXIT ;  /* 0x000000000000094d */ /* 0x000fea0003800000 */
[----:B------:R-:W0:Y:S01]  /*0080*/  LDC.64 R2, c[0x0][0x388] ;  /* 0x0000e200ff027b82 */ /* 0x000e220000000a00 */
[----:B------:R-:W1:Y:S07]  /*0090*/  LDCU.64 UR6, c[0x0][0x358] ;  /* 0x00006b00ff0677ac */ /* 0x000e6e0008000a00 */
[----:B------:R-:W2:Y:S08]  /*00a0*/  LDC R7, c[0x0][0x398] ;  /* 0x0000e600ff077b82 */ /* 0x000eb00000000800 */
[----:B------:R-:W3:Y:S01]  /*00b0*/  LDC.64 R4, c[0x0][0x3a8] ;  /* 0x0000ea00ff047b82 */ /* 0x000ee20000000a00 */
[----:B0-----:R-:W-:-:S05]  /*00c0*/  IMAD.WIDE R2, R0, 0x4, R2 ;  /* 0x0000000400027825 */ /* 0x001fca00078e0202 */
[----:B-1----:R-:W4:Y:S04]  /*00d0*/  LDG.E R6, desc[UR6][R2.64+0x4] ;  /* 0x0000040602067981 */ /* 0x002f28000c1e1900 */
[----:B------:R-:W4:Y:S01]  /*00e0*/  LDG.E R9, desc[UR6][R2.64] ;  /* 0x0000000602097981 */ /* 0x000f22000c1e1900 */
[----:B--2---:R-:W-:Y:S01]  /*00f0*/  ISETP.NE.AND P0, PT, R7, RZ, PT ;  /* 0x000000ff0700720c */ /* 0x004fe20003f05270 */
[----:B------:R-:W-:-:S04]  /*0100*/  IMAD R0, R0, R7, RZ ;  /* 0x0000000700007224 */ /* 0x000fc800078e02ff */
[----:B---3--:R-:W-:Y:S01]  /*0110*/  IMAD.WIDE.U32 R4, R0, 0x4, R4 ;  /* 0x0000000400047825 */ /* 0x008fe200078e0004 */
[----:B----4-:R-:W-:-:S07]  /*0120*/  IADD3 R6, PT, PT, R6, -R9, RZ ;  /* 0x8000000906067210 */ /* 0x010fce0007ffe0ff */
[----:B------:R-:W-:Y:S05]  /*0130*/  @!P0 BRA `(.L_x_0) ;  /* 0x0000000800d88947 */ /* 0x000fea0003800000 */
[C---:B------:R-:W-:Y:S01]  /*0140*/  ISETP.GE.U32.AND P2, PT, R7.reuse, 0x10, PT ;  /* 0x000000100700780c */ /* 0x040fe20003f46070 */
[----:B------:R-:W-:Y:S01]  /*0150*/  HFMA2 R9, -RZ, RZ, 0, 0 ;  /* 0x00000000ff097431 */ /* 0x000fe200000001ff */
[----:B------:R-:W-:Y:S02]  /*0160*/  LOP3.LUT R8, R7, 0xf, RZ, 0xc0, !PT ;  /* 0x0000000f07087812 */ /* 0x000fe400078ec0ff */
[----:B------:R-:W-:Y:S02]  /*0170*/  I2FP.F32.U32 R6, R6 ;  /* 0x0000000600067245 */ /* 0x000fe40000201000 */
[----:B------:R-:W-:-:S07]  /*0180*/  ISETP.NE.AND P1, PT, R8, RZ, PT ;  /* 0x000000ff0800720c */ /* 0x000fce0003f25270 */
[----:B------:R-:W-:Y:S06]  /*0190*/  @!P2 BRA `(.L_x_1) ;  /* 0x00000004005ca947 */ /* 0x000fec0003800000 */
[----:B------:R-:W0:Y:S01]  /*01a0*/  LDC.64 R10, c[0x0][0x3a0] ;  /* 0x0000e800ff0a7b82 */ /* 0x000e220000000a00 */
[----:B------:R-:W-:Y:S02]  /*01b0*/  LOP3.LUT R9, R7, 0xfffffff0, RZ, 0xc0, !PT ;  /* 0xfffffff007097812 */ /* 0x000fe400078ec0ff */
[----:B------:R-:W-:-:S07]  /*01c0*/  MOV R15, RZ ;  /* 0x000000ff000f7202 */ /* 0x000fce0000000f00 */
.L_x_2:
[----:B------:R-:W-:-:S05]  /*01d0*/  IADD3 R17, PT, PT, R0, R15, RZ ;  /* 0x0000000f00117210 */ /* 0x000fca0007ffe0ff */
[----:B0-2---:R-:W-:-:S06]  /*01e0*/  IMAD.WIDE.U32 R18, R17, 0x4, R10 ;  /* 0x0000000411127825 */ /* 0x005fcc00078e000a */
[----:B------:R-:W2:Y:S01]  /*01f0*/  LDG.E R19, desc[UR6][R18.64] ;  /* 0x0000000612137981 */ /* 0x000ea2000c1e1900 */
[----:B------:R-:W-:Y:S01]  /*0200*/  IADD3 R21, PT, PT, R17, 0x1, RZ ;  /* 0x0000000111157810 */ /* 0x000fe20007ffe0ff */
[----:B------:R-:W-:-:S04]  /*0210*/  IMAD.WIDE.U32 R12, R15, 0x4, R4 ;  /* 0x000000040f0c7825 */ /* 0x000fc800078e0004 */
[----:B------:R-:W-:-:S04]  /*0220*/  IMAD.WIDE.U32 R20, R21, 0x4, R10 ;  /* 0x0000000415147825 */ /* 0x000fc800078e000a */
[----:B--2---:R-:W-:-:S05]  /*0230*/  FMUL R25, R6, R19 ;  /* 0x0000001306197220 */ /* 0x004fca0000400000 */
[----:B------:R0:W-:Y:S04]  /*0240*/  STG.E desc[UR6][R12.64], R25 ;  /* 0x000000190c007986 */ /* 0x0001e8000c101906 */
[----:B------:R-:W2:Y:S01]  /*0250*/  LDG.E R21, desc[UR6][R20.64] ;  /* 0x0000000614157981 */ /* 0x000ea2000c1e1900 */
[----:B------:R-:W-:-:S05]  /*0260*/  IADD3 R23, PT, PT, R17, 0x2, RZ ;  /* 0x0000000211177810 */ /* 0x000fca0007ffe0ff */
        /* <DEDUP_REMOVED lines=8> */
[----:B------:R-:W0:Y:S01]  /*02f0*/  LDG.E R19, desc[UR6][R18.64] ;  /* 0x0000000612137981 */ /* 0x000e22000c1e1900 */
[----:B------:R-:W-:-:S05]  /*0300*/  IADD3 R21, PT, PT, R17, 0x4, RZ ;  /* 0x0000000411157810 */ /* 0x000fca0007ffe0ff */
[----:B------:R-:W-:-:S04]  /*0310*/  IMAD.WIDE.U32 R20, R21, 0x4, R10 ;  /* 0x0000000415147825 */ /* 0x000fc800078e000a */
[----:B0-----:R-:W-:-:S05]  /*0320*/  FMUL R25, R6, R19 ;  /* 0x0000001306197220 */ /* 0x001fca0000400000 */
[----:B------:R0:W-:Y:S04]  /*0330*/  STG.E desc[UR6][R12.64+0xc], R25 ;  /* 0x00000c190c007986 */ /* 0x0001e8000c101906 */
[----:B------:R-:W1:Y:S01]  /*0340*/  LDG.E R21, desc[UR6][R20.64] ;  /* 0x0000000614157981 */ /* 0x000e62000c1e1900 */
[----:B------:R-:W-:-:S05]  /*0350*/  IADD3 R23, PT, PT, R17, 0x5, RZ ;  /* 0x0000000511177810 */ /* 0x000fca0007ffe0ff */
[----:B------:R-:W-:-:S04]  /*0360*/  IMAD.WIDE.U32 R22, R23, 0x4, R10 ;  /* 0x0000000417167825 */ /* 0x000fc800078e000a */
[----:B-1----:R-:W-:-:S05]  /*0370*/  FMUL R27, R6, R21 ;  /* 0x00000015061b7220 */ /* 0x002fca0000400000 */
        /* <DEDUP_REMOVED lines=46> */
[----:B------:R-:W3:Y:S01]  /*0660*/  LDG.E R23, desc[UR6][R22.64] ;  /* 0x0000000616177981 */ /* 0x000ee2000c1e1900 */
[----:B------:R-:W-:-:S05]  /*0670*/  IADD3 R17, PT, PT, R17, 0xf, RZ ;  /* 0x0000000f11117810 */ /* 0x000fca0007ffe0ff */
[----:B------:R-:W-:-:S04]  /*0680*/  IMAD.WIDE.U32 R16, R17, 0x4, R10 ;  /* 0x0000000411107825 */ /* 0x000fc800078e000a */
[----:B---3--:R-:W-:-:S05]  /*0690*/  FMUL R19, R6, R23 ;  /* 0x0000001706137220 */ /* 0x008fca0000400000 */
[----:B------:R2:W-:Y:S04]  /*06a0*/  STG.E desc[UR6][R12.64+0x38], R19 ;  /* 0x000038130c007986 */ /* 0x0005e8000c101906 */
[----:B------:R-:W3:Y:S01]  /*06b0*/  LDG.E R17, desc[UR6][R16.64] ;  /* 0x0000000610117981 */ /* 0x000ee2000c1e1900 */
[----:B------:R-:W-:-:S04]  /*06c0*/  IADD3 R15, PT, PT, R15, 0x10, RZ ;  /* 0x000000100f0f7810 */ /* 0x000fc80007ffe0ff */
[----:B------:R-:W-:Y:S01]  /*06d0*/  ISETP.NE.AND P2, PT, R15, R9, PT ;  /* 0x000000090f00720c */ /* 0x000fe20003f45270 */
[----:B---3--:R-:W-:-:S05]  /*06e0*/  FMUL R21, R6, R17 ;  /* 0x0000001106157220 */ /* 0x008fca0000400000 */
[----:B------:R2:W-:Y:S07]  /*06f0*/  STG.E desc[UR6][R12.64+0x3c], R21 ;  /* 0x00003c150c007986 */ /* 0x0005ee000c101906 */
[----:B------:R-:W-:Y:S05]  /*0700*/  @P2 BRA `(.L_x_2) ;  /* 0xfffffff800b02947 */ /* 0x000fea000383ffff */
.L_x_1:
[----:B------:R-:W-:Y:S05]  /*0710*/  @!P1 BRA `(.L_x_0) ;  /* 0x0000000400609947 */ /* 0x000fea0003800000 */
[----:B------:R-:W-:Y:S02]  /*0720*/  ISETP.GE.U32.AND P1, PT, R8, 0x8, PT ;  /* 0x000000080800780c */ /* 0x000fe40003f26070 */
[----:B------:R-:W-:-:S04]  /*0730*/  LOP3.LUT R14, R7, 0x7, RZ, 0xc0, !PT ;  /* 0x00000007070e7812 */ /* 0x000fc800078ec0ff */
[----:B------:R-:W-:-:S07]  /*0740*/  ISETP.NE.AND P2, PT, R14, RZ, PT ;  /* 0x000000ff0e00720c */ /* 0x000fce0003f45270 */
[----:B------:R-:W-:Y:S06]  /*0750*/  @!P1 BRA `(.L_x_3) ;  /* 0x0000000000ac9947 */ /* 0x000fec0003800000 */
[----:B------:R-:W0:Y:S01]  /*0760*/  LDC.64 R10, c[0x0][0x3a0] ;  /* 0x0000e800ff0a7b82 */ /* 0x000e220000000a00 */
[----:B------:R-:W-:-:S05]  /*0770*/  IADD3 R15, PT, PT, R0, R9, RZ ;  /* 0x00000009000f7210 */ /* 0x000fca0007ffe0ff */
[----:B0-----:R-:W-:-:S06]  /*0780*/  IMAD.WIDE.U32 R16, R15, 0x4, R10 ;  /* 0x000000040f107825 */ /* 0x001fcc00078e000a */
[----:B------:R-:W3:Y:S01]  /*0790*/  LDG.E R17, desc[UR6][R16.64] ;  /* 0x0000000610117981 */ /* 0x000ee2000c1e1900 */
[----:B--2---:R-:W-:Y:S01]  /*07a0*/  IADD3 R19, PT, PT, R15, 0x1, RZ ;  /* 0x000000010f137810 */ /* 0x004fe20007ffe0ff */
[----:B------:R-:W-:-:S04]  /*07b0*/  IMAD.WIDE.U32 R12, R9, 0x4, R4 ;  /* 0x00000004090c7825 */ /* 0x000fc800078e0004 */
[----:B------:R-:W-:-:S04]  /*07c0*/  IMAD.WIDE.U32 R18, R19, 0x4, R10 ;  /* 0x0000000413127825 */ /* 0x000fc800078e000a */
[----:B---3--:R-:W-:-:S05]  /*07d0*/  FMUL R23, R6, R17 ;  /* 0x0000001106177220 */ /* 0x008fca0000400000 */
        /* <DEDUP_REMOVED lines=32> */
[----:B------:R-:W-:Y:S01]  /*09e0*/  IADD3 R9, PT, PT, R9, 0x8, RZ ;  /* 0x0000000809097810 */ /* 0x000fe20007ffe0ff */
[----:B--2---:R-:W-:-:S05]  /*09f0*/  FMUL R19, R6, R11 ;  /* 0x0000000b06137220 */ /* 0x004fca0000400000 */
[----:B------:R0:W-:Y:S02]  /*0a00*/  STG.E desc[UR6][R12.64+0x1c], R19 ;  /* 0x00001c130c007986 */ /* 0x0001e4000c101906 */
.L_x_3:
[----:B------:R-:W-:Y:S05]  /*0a10*/  @!P2 BRA `(.L_x_0) ;  /* 0x0000000000a0a947 */ /* 0x000fea0003800000 */
[----:B------:R-:W-:Y:S02]  /*0a20*/  ISETP.GE.U32.AND P1, PT, R14, 0x4, PT ;  /* 0x000000040e00780c */ /* 0x000fe40003f26070 */
[----:B------:R-:W-:-:S04]  /*0a30*/  LOP3.LUT R8, R7, 0x3, RZ, 0xc0, !PT ;  /* 0x0000000307087812 */ /* 0x000fc800078ec0ff */
[----:B------:R-:W-:-:S07]  /*0a40*/  ISETP.NE.AND P2, PT, R8, RZ, PT ;  /* 0x000000ff0800720c */ /* 0x000fce0003f45270 */
[----:B------:R-:W-:Y:S06]  /*0a50*/  @!P1 BRA `(.L_x_4) ;  /* 0x00000000005c9947 */ /* 0x000fec0003800000 */
[----:B0-2---:R-:W0:Y:S01]  /*0a60*/  LDC.64 R12, c[0x0][0x3a0] ;  /* 0x0000e800ff0c7b82 */ /* 0x005e220000000a00 */
[----:B------:R-:W-:-:S05]  /*0a70*/  IADD3 R25, PT, PT, R0, R9, RZ ;  /* 0x0000000900197210 */ /* 0x000fca0007ffe0ff */
[----:B0-----:R-:W-:-:S06]  /*0a80*/  IMAD.WIDE.U32 R14, R25, 0x4, R12 ;  /* 0x00000004190e7825 */ /* 0x001fcc00078e000c */
        /* <DEDUP_REMOVED lines=20> */
.L_x_4:
[----:B------:R-:W-:Y:S05]  /*0bd0*/  @!P2 BRA `(.L_x_0) ;  /* 0x000000000030a947 */ /* 0x000fea0003800000 */
[----:B01----:R-:W0:Y:S01]  /*0be0*/  LDC.64 R14, c[0x0][0x3a0] ;  /* 0x0000e800ff0e7b82 */ /* 0x003e220000000a00 */
[----:B------:R-:W-:-:S05]  /*0bf0*/  UMOV UR4, URZ ;  /* 0x000000ff00047c82 */ /* 0x000fca0008000000 */
.L_x_5:
[----:B------:R-:W-:-:S05]  /*0c00*/  IADD3 R11, PT, PT, R0, R9, RZ ;  /* 0x00000009000b7210 */ /* 0x000fca0007ffe0ff */
[----:B0-----:R-:W-:-:S06]  /*0c10*/  IMAD.WIDE.U32 R10, R11, 0x4, R14 ;  /* 0x000000040b0a7825 */ /* 0x001fcc00078e000e */
[----:B---3--:R-:W3:Y:S01]  /*0c20*/  LDG.E R11, desc[UR6][R10.64] ;  /* 0x000000060a0b7981 */ /* 0x008ee2000c1e1900 */
[C---:B--2---:R-:W-:Y:S01]  /*0c30*/  IMAD.WIDE.U32 R12, R9.reuse, 0x4, R4 ;  /* 0x00000004090c7825 */ /* 0x044fe200078e0004 */
[----:B------:R-:W-:Y:S01]  /*0c40*/  UIADD3 UR4, UPT, UPT, UR4, 0x1, URZ ;  /* 0x0000000104047890 */ /* 0x000fe2000fffe0ff */
[----:B------:R-:W-:-:S05]  /*0c50*/  IADD3 R9, PT, PT, R9, 0x1, RZ ;  /* 0x0000000109097810 */ /* 0x000fca0007ffe0ff */
[----:B------:R-:W-:Y:S01]  /*0c60*/  ISETP.NE.AND P1, PT, R8, UR4, PT ;  /* 0x0000000408007c0c */ /* 0x000fe2000bf25270 */
[----:B---3--:R-:W-:-:S05]  /*0c70*/  FMUL R17, R6, R11 ;  /* 0x0000000b06117220 */ /* 0x008fca0000400000 */
[----:B------:R3:W-:Y:S07]  /*0c80*/  STG.E desc[UR6][R12.64], R17 ;  /* 0x000000110c007986 */ /* 0x0007ee000c101906 */
[----:B------:R-:W-:Y:S05]  /*0c90*/  @P1 BRA `(.L_x_5) ;  /* 0xfffffffc00d81947 */ /* 0x000fea000383ffff */
.L_x_0:
[----:B------:R-:W4:Y:S04]  /*0ca0*/  LDG.E R0, desc[UR6][R2.64] ;  /* 0x0000000602007981 */ /* 0x000f28000c1e1900 */
[----:B------:R-:W4:Y:S02]  /*0cb0*/  LDG.E R9, desc[UR6][R2.64+0x4] ;  /* 0x0000040602097981 */ /* 0x000f24000c1e1900 */
[----:B----4-:R-:W-:-:S13]  /*0cc0*/  ISETP.GE.U32.OR P0, PT, R0, R9, !P0 ;  /* 0x000000090000720c */ /* 0x010fda0004706470 */
[----:B------:R-:W-:Y:S05]  /*0cd0*/  @P0 EXIT ;  /* 0x000000000000094d */ /* 0x000fea0003800000 */
[C---:B------:R-:W-:Y:S02]  /*0ce0*/  LOP3.LUT R14, R7.reuse, 0xf, RZ, 0xc0, !PT ;  /* 0x0000000f070e7812 */ /* 0x040fe400078ec0ff */
[C---:B------:R-:W-:Y:S02]  /*0cf0*/  LOP3.LUT R16, R7.reuse, 0x7, RZ, 0xc0, !PT ;  /* 0x0000000707107812 */ /* 0x040fe400078ec0ff */
[----:B------:R-:W-:Y:S02]  /*0d00*/  IADD3 R6, PT, PT, R14, -0x1, RZ ;  /* 0xffffffff0e067810 */ /* 0x000fe40007ffe0ff */
[----:B------:R-:W-:Y:S02]  /*0d10*/  IADD3 R8, PT, PT, R16, -0x1, RZ ;  /* 0xffffffff10087810 */ /* 0x000fe40007ffe0ff */
[----:B------:R-:W-:Y:S02]  /*0d20*/  ISETP.GE.U32.AND P0, PT, R6, 0x7, PT ;  /* 0x000000070600780c */ /* 0x000fe40003f06070 */
[----:B------:R-:W-:-:S02]  /*0d30*/  LOP3.LUT R6, R7, 0xfffffff0, RZ, 0xc0, !PT ;  /* 0xfffffff007067812 */ /* 0x000fc400078ec0ff */
[----:B------:R-:W-:Y:S02]  /*0d40*/  ISETP.GE.U32.AND P1, PT, R8, 0x3, PT ;  /* 0x000000030800780c */ /* 0x000fe40003f26070 */
[----:B------:R-:W-:-:S11]  /*0d50*/  LOP3.LUT R7, R7, 0x3, RZ, 0xc0, !PT ;  /* 0x0000000307077812 */ /* 0x000fd600078ec0ff */
.L_x_11:
[----:B-1--4-:R-:W1:Y:S08]  /*0d60*/  LDC.64 R10, c[0x0][0x390] ;  /* 0x0000e400ff0a7b82 */ /* 0x012e700000000a00 */
[----:B------:R-:W4:Y:S01]  /*0d70*/  LDC R9, c[0x0][0x398] ;  /* 0x0000e600ff097b82 */ /* 0x000f220000000800 */
[----:B-1----:R-:W-:-:S05]  /*0d80*/  IMAD.WIDE R10, R0, 0x4, R10 ;  /* 0x00000004000a7825 */ /* 0x002fca00078e020a */
[----:B-----5:R1:W5:Y:S01]  /*0d90*/  LDG.E R8, desc[UR6][R10.64] ;  /* 0x000000060a087981 */ /* 0x020362000c1e1900 */
[----:B0-----:R-:W-:Y:S01]  /*0da0*/  HFMA2 R15, -RZ, RZ, 0, 0 ;  /* 0x00000000ff0f7431 */ /* 0x001fe200000001ff */
[----:B----4-:R-:W-:-:S13]  /*0db0*/  ISETP.GE.U32.AND P2, PT, R9, 0x10, PT ;  /* 0x000000100900780c */ /* 0x010fda0003f46070 */
[----:B-1----:R-:W-:Y:S05]  /*0dc0*/  @!P2 BRA `(.L_x_6) ;  /* 0x00000004009ca947 */ /* 0x002fea0003800000 */
[----:B------:R-:W-:-:S07]  /*0dd0*/  MOV R15, RZ ;  /* 0x000000ff000f7202 */ /* 0x000fce0000000f00 */
.L_x_7:
[----:B0-23--:R-:W0:Y:S01]  /*0de0*/  LDC.64 R12, c[0x0][0x3a0] ;  /* 0x0000e800ff0c7b82 */ /* 0x00de220000000a00 */
[----:B-----5:R-:W-:Y:S02]  /*0df0*/  IMAD R17, R8, R9, R15 ;  /* 0x0000000908117224 */ /* 0x020fe400078e020f */
[----:B------:R-:W-:-:S05]  /*0e00*/  IMAD.WIDE.U32 R10, R15, 0x4, R4 ;  /* 0x000000040f0a7825 */ /* 0x000fca00078e0004 */
[----:B------:R-:W2:Y:S01]  /*0e10*/  LDG.E R21, desc[UR6][R10.64] ;  /* 0x000000060a157981 */ /* 0x000ea2000c1e1900 */
[----:B0-----:R-:W-:-:S06]  /*0e20*/  IMAD.WIDE.U32 R18, R17, 0x4, R12 ;  /* 0x0000000411127825 */ /* 0x001fcc00078e000c */
[----:B------:R-:W2:Y:S01]  /*0e30*/  LDG.E R18, desc[UR6][R18.64] ;  /* 0x0000000612127981 */ /* 0x000ea2000c1e1900 */
[----:B------:R-:W-:Y:S01]  /*0e40*/  IADD3 R23, PT, PT, R17, 0x1, RZ ;  /* 0x0000000111177810 */ /* 0x000fe20007ffe0ff */
[----:B--2---:R-:W-:-:S04]  /*0e50*/  FADD R25, -R18, R21 ;  /* 0x0000001512197221 */ /* 0x004fc80000000100 */
[----:B------:R-:W-:Y:S02]  /*0e60*/  IMAD.WIDE.U32 R20, R23, 0x4, R12 ;  /* 0x0000000417147825 */ /* 0x000fe400078e000c */
[----:B------:R-:W2:Y:S04]  /*0e70*/  LDG.E R23, desc[UR6][R10.64+0x4] ;  /* 0x000004060a177981 */ /* 0x000ea8000c1e1900 */
[----:B------:R0:W-:Y:S04]  /*0e80*/  STG.E desc[UR6][R10.64], R25 ;  /* 0x000000190a007986 */ /* 0x0001e8000c101906 */
[----:B------:R-:W2:Y:S01]  /*0e90*/  LDG.E R20, desc[UR6][R20.64] ;  /* 0x0000000614147981 */ /* 0x000ea2000c1e1900 */
[----:B------:R-:W-:-:S02]  /*0ea0*/  IADD3 R29, PT, PT, R17, 0x2, RZ ;  /* 0x00000002111d7810 */ /* 0x000fc40007ffe0ff */
[----:B------:R-:W-:Y:S01]  /*0eb0*/  IADD3 R19, PT, PT, R17, 0x3, RZ ;  /* 0x0000000311137810 */ /* 0x000fe20007ffe0ff */
[----:B0-----:R-:W3:Y:S01]  /*0ec0*/  LDG.E R25, desc[UR6][R10.64+0xc] ;  /* 0x00000c060a197981 */ /* 0x001ee2000c1e1900 */
[----:B--2---:R-:W-:Y:S01]  /*0ed0*/  FADD R27, -R20, R23 ;  /* 0x00000017141b7221 */ /* 0x004fe20000000100 */
[--C-:B------:R-:W-:Y:S02]  /*0ee0*/  IMAD.WIDE.U32 R22, R29, 0x4, R12.reuse ;  /* 0x000000041d167825 */ /* 0x100fe400078e000c */
[----:B------:R-:W2:Y:S04]  /*0ef0*/  LDG.E R29, desc[UR6][R10.64+0x8] ;  /* 0x000008060a1d7981 */ /* 0x000ea8000c1e1900 */
[----:B------:R0:W-:Y:S04]  /*0f00*/  STG.E desc[UR6][R10.64+0x4], R27 ;  /* 0x0000041b0a007986 */ /* 0x0001e8000c101906 */
[----:B------:R-:W2:Y:S01]  /*0f10*/  LDG.E R22, desc[UR6][R22.64] ;  /* 0x0000000616167981 */ /* 0x000ea2000c1e1900 */
[----:B------:R-:W-:Y:S01]  /*0f20*/  IMAD.WIDE.U32 R18, R19, 0x4, R12 ;  /* 0x0000000413127825 */ /* 0x000fe200078e000c */
[----:B------:R-:W-:-:S02]  /*0f30*/  IADD3 R21, PT, PT, R17, 0x4, RZ ;  /* 0x0000000411157810 */ /* 0x000fc40007ffe0ff */
[----:B0-----:R-:W4:Y:S01]  /*0f40*/  LDG.E R27, desc[UR6][R10.64+0x10] ;  /* 0x000010060a1b7981 */ /* 0x001f22000c1e1900 */
[----:B--2---:R-:W-:-:S05]  /*0f50*/  FADD R29, -R22, R29 ;  /* 0x0000001d161d7221 */ /* 0x004fca0000000100 */
[----:B------:R0:W-:Y:S04]  /*0f60*/  STG.E desc[UR6][R10.64+0x8], R29 ;  /* 0x0000081d0a007986 */ /* 0x0001e8000c101906 */
[----:B------:R-:W3:Y:S01]  /*0f70*/  LDG.E R18, desc[UR6][R18.64] ;  /* 0x0000000612127981 */ /* 0x000ee2000c1e1900 */
[----:B------:R-:W-:Y:S01]  /*0f80*/  IMAD.WIDE.U32 R20, R21, 0x4, R12 ;  /* 0x0000000415147825 */ /* 0x000fe200078e000c */
[----:B------:R-:W-:Y:S02]  /*0f90*/  IADD3 R23, PT, PT, R17, 0x5, RZ ;  /* 0x0000000511177810 */ /* 0x000fe40007ffe0ff */
[----:B0-----:R-:W2:Y:S01]  /*0fa0*/  LDG.E R29, desc[UR6][R10.64+0x14] ;  /* 0x000014060a1d7981 */ /* 0x001ea2000c1e1900 */
[----:B---3--:R-:W-:-:S05]  /*0fb0*/  FADD R25, -R18, R25 ;  /* 0x0000001912197221 */ /* 0x008fca0000000100 */
[----:B------:R0:W-:Y:S04]  /*0fc0*/  STG.E desc[UR6][R10.64+0xc], R25 ;  /* 0x00000c190a007986 */ /* 0x0001e8000c101906 */
[----:B------:R-:W4:Y:S01]  /*0fd0*/  LDG.E R20, desc[UR6][R20.64] ;  /* 0x0000000614147981 */ /* 0x000f22000c1e1900 */
[----:B------:R-:W-:Y:S01]  /*0fe0*/  IMAD.WIDE.U32 R22, R23, 0x4, R12 ;  /* 0x0000000417167825 */ /* 0x000fe200078e000c */
[----:B------:R-:W-:Y:S02]  /*0ff0*/  IADD3 R19, PT, PT, R17, 0x6, RZ ;  /* 0x0000000611137810 */ /* 0x000fe40007ffe0ff */
[----:B0-----:R-:W3:Y:S01]  /*1000*/  LDG.E R25, desc[UR6][R10.64+0x18] ;  /* 0x000018060a197981 */ /* 0x001ee2000c1e1900 */
[----:B----4-:R-:W-:-:S05]  /*1010*/  FADD R27, -R20, R27 ;  /* 0x0000001b141b7221 */ /* 0x010fca0000000100 */
[----:B------:R0:W-:Y:S04]  /*1020*/  STG.E desc[UR6][R10.64+0x10], R27 ;  /* 0x0000101b0a007986 */ /* 0x0001e8000c101906 */
[----:B------:R-:W2:Y:S01]  /*1030*/  LDG.E R22, desc[UR6][R22.64] ;  /* 0x0000000616167981 */ /* 0x000ea2000c1e1900 */
[----:B------:R-:W-:Y:S01]  /*1040*/  IMAD.WIDE.U32 R18, R19, 0x4, R12 ;  /* 0x0000000413127825 */ /* 0x000fe200078e000c */
[----:B------:R-:W-:Y:S02]  /*1050*/  IADD3 R21, PT, PT, R17, 0x7, RZ ;  /* 0x0000000711157810 */ /* 0x000fe40007ffe0ff */
        /* <DEDUP_REMOVED lines=46> */
[----:B------:R-:W-:-:S04]  /*1340*/  IMAD.WIDE.U32 R22, R23, 0x4, R12 ;  /* 0x0000000417167825 */ /* 0x000fc800078e000c */
[----:B----4-:R-:W-:-:S05]  /*1350*/  FADD R27, -R20, R27 ;  /* 0x0000001b141b7221 */ /* 0x010fca0000000100 */
[----:B------:R0:W-:Y:S04]  /*1360*/  STG.E desc[UR6][R10.64+0x34], R27 ;  /* 0x0000341b0a007986 */ /* 0x0001e8000c101906 */
[----:B------:R-:W2:Y:S01]  /*1370*/  LDG.E R22, desc[UR6][R22.64] ;  /* 0x0000000616167981 */ /* 0x000ea2000c1e1900 */
[----:B------:R-:W-:-:S05]  /*1380*/  IADD3 R17, PT, PT, R17, 0xf, RZ ;  /* 0x0000000f11117810 */ /* 0x000fca0007ffe0ff */
[----:B------:R-:W-:Y:S02]  /*1390*/  IMAD.WIDE.U32 R12, R17, 0x4, R12 ;  /* 0x00000004110c7825 */ /* 0x000fe400078e000c */
[----:B------:R-:W3:Y:S02]  /*13a0*/  LDG.E R17, desc[UR6][R10.64+0x3c] ;  /* 0x00003c060a117981 */ /* 0x000ee4000c1e1900 */
[----:B--2---:R-:W-:-:S05]  /*13b0*/  FADD R29, -R22, R29 ;  /* 0x0000001d161d7221 */ /* 0x004fca0000000100 */
[----:B------:R0:W-:Y:S04]  /*13c0*/  STG.E desc[UR6][R10.64+0x38], R29 ;  /* 0x0000381d0a007986 */ /* 0x0001e8000c101906 */
[----:B------:R-:W3:Y:S01]  /*13d0*/  LDG.E R12, desc[UR6][R12.64] ;  /* 0x000000060c0c7981 */ /* 0x000ee2000c1e1900 */
[----:B------:R-:W-:-:S04]  /*13e0*/  IADD3 R15, PT, PT, R15, 0x10, RZ ;  /* 0x000000100f0f7810 */ /* 0x000fc80007ffe0ff */
[----:B------:R-:W-:Y:S01]  /*13f0*/  ISETP.NE.AND P2, PT, R15, R6, PT ;  /* 0x000000060f00720c */ /* 0x000fe20003f45270 */
[----:B---3--:R-:W-:-:S05]  /*1400*/  FADD R17, -R12, R17 ;  /* 0x000000110c117221 */ /* 0x008fca0000000100 */
[----:B------:R0:W-:Y:S07]  /*1410*/  STG.E desc[UR6][R10.64+0x3c], R17 ;  /* 0x00003c110a007986 */ /* 0x0001ee000c101906 */
[----:B------:R-:W-:Y:S05]  /*1420*/  @P2 BRA `(.L_x_7) ;  /* 0xfffffff8006c2947 */ /* 0x000fea000383ffff */
[----:B------:R-:W-:-:S07]  /*1430*/  MOV R15, R6 ;  /* 0x00000006000f7202 */ /* 0x000fce0000000f00 */
.L_x_6:
[----:B------:R-:W-:-:S13]  /*1440*/  ISETP.NE.AND P2, PT, R14, RZ, PT ;  /* 0x000000ff0e00720c */ /* 0x000fda0003f45270 */
[----:B------:R-:W-:Y:S05]  /*1450*/  @!P2 BRA `(.L_x_8) ;  /* 0x0000000400aca947 */ /* 0x000fea0003800000 */
[----:B------:R-:W-:Y:S01]  /*1460*/  ISETP.NE.AND P2, PT, R16, RZ, PT ;  /* 0x000000ff1000720c */ /* 0x000fe20003f45270 */
[----:B------:R-:W-:-:S12]  /*1470*/  @!P0 BRA `(.L_x_9) ;  /* 0x0000000000cc8947 */ /* 0x000fd80003800000 */
[----:B--23--:R-:W1:Y:S01]  /*1480*/  LDC.64 R12, c[0x0][0x3a0] ;  /* 0x0000e800ff0c7b82 */ /* 0x00ce620000000a00 */
[----:B0----5:R-:W-:Y:S02]  /*1490*/  IMAD R17, R8, R9, R15 ;  /* 0x0000000908117224 */ /* 0x021fe400078e020f */
[----:B------:R-:W-:-:S05]  /*14a0*/  IMAD.WIDE.U32 R10, R15, 0x4, R4 ;  /* 0x000000040f0a7825 */ /* 0x000fca00078e0004 */
[----:B------:R-:W2:Y:S01]  /*14b0*/  LDG.E R21, desc[UR6][R10.64] ;  /* 0x000000060a157981 */ /* 0x000ea2000c1e1900 */
[----:B-1----:R-:W-:-:S06]  /*14c0*/  IMAD.WIDE.U32 R18, R17, 0x4, R12 ;  /* 0x0000000411127825 */ /* 0x002fcc00078e000c */
        /* <DEDUP_REMOVED lines=33> */
[----:B------:R-:W-:-:S04]  /*16e0*/  IMAD.WIDE.U32 R18, R19, 0x4, R12 ;  /* 0x0000000413127825 */ /* 0x000fc800078e000c */
[----:B--2---:R-:W-:-:S05]  /*16f0*/  FADD R29, -R22, R29 ;  /* 0x0000001d161d7221 */ /* 0x004fca0000000100 */
[----:B------:R1:W-:Y:S04]  /*1700*/  STG.E desc[UR6][R10.64+0x14], R29 ;  /* 0x0000141d0a007986 */ /* 0x0003e8000c101906 */
[----:B------:R-:W3:Y:S01]  /*1710*/  LDG.E R18, desc[UR6][R18.64] ;  /* 0x0000000612127981 */ /* 0x000ee2000c1e1900 */
[----:B------:R-:W-:-:S05]  /*1720*/  IADD3 R17, PT, PT, R17, 0x7, RZ ;  /* 0x0000000711117810 */ /* 0x000fca0007ffe0ff */
[----:B------:R-:W-:Y:S02]  /*1730*/  IMAD.WIDE.U32 R12, R17, 0x4, R12 ;  /* 0x00000004110c7825 */ /* 0x000fe400078e000c */
[----:B------:R-:W2:Y:S02]  /*1740*/  LDG.E R17, desc[UR6][R10.64+0x1c] ;  /* 0x00001c060a117981 */ /* 0x000ea4000c1e1900 */
[----:B---3--:R-:W-:-:S05]  /*1750*/  FADD R25, -R18, R25 ;  /* 0x0000001912197221 */ /* 0x008fca0000000100 */
[----:B------:R1:W-:Y:S04]  /*1760*/  STG.E desc[UR6][R10.64+0x18], R25 ;  /* 0x000018190a007986 */ /* 0x0003e8000c101906 */
[----:B------:R-:W2:Y:S01]  /*1770*/  LDG.E R12, desc[UR6][R12.64] ;  /* 0x000000060c0c7981 */ /* 0x000ea2000c1e1900 */
[----:B------:R-:W-:Y:S01]  /*1780*/  IADD3 R15, PT, PT, R15, 0x8, RZ ;  /* 0x000000080f0f7810 */ /* 0x000fe20007ffe0ff */
[----:B--2---:R-:W-:-:S05]  /*1790*/  FADD R17, -R12, R17 ;  /* 0x000000110c117221 */ /* 0x004fca0000000100 */
[----:B------:R1:W-:Y:S02]  /*17a0*/  STG.E desc[UR6][R10.64+0x1c], R17 ;  /* 0x00001c110a007986 */ /* 0x0003e4000c101906 */
.L_x_9:
[----:B------:R-:W-:Y:S05]  /*17b0*/  @!P2 BRA `(.L_x_8) ;  /* 0x0000000000d4a947 */ /* 0x000fea0003800000 */
[----:B------:R-:W-:Y:S01]  /*17c0*/  ISETP.NE.AND P2, PT, R7, RZ, PT ;  /* 0x000000ff0700720c */ /* 0x000fe20003f45270 */
[----:B------:R-:W-:-:S12]  /*17d0*/  @!P1 BRA `(.L_x_10) ;  /* 0x00000000006c9947 */ /* 0x000fd80003800000 */
[----:B--23--:R-:W2:Y:S01]  /*17e0*/  LDC.64 R12, c[0x0][0x3a0] ;  /* 0x0000e800ff0c7b82 */ /* 0x00cea20000000a00 */
[----:B01---5:R-:W-:Y:S02]  /*17f0*/  IMAD R17, R8, R9, R15 ;  /* 0x0000000908117224 */ /* 0x023fe400078e020f */
[----:B------:R-:W-:-:S05]  /*1800*/  IMAD.WIDE.U32 R10, R15, 0x4, R4 ;  /* 0x000000040f0a7825 */ /* 0x000fca00078e0004 */
[----:B------:R-:W3:Y:S01]  /*1810*/  LDG.E R21, desc[UR6][R10.64] ;  /* 0x000000060a157981 */ /* 0x000ee2000c1e1900 */
[----:B--2---:R-:W-:-:S06]  /*1820*/  IMAD.WIDE.U32 R18, R17, 0x4, R12 ;  /* 0x0000000411127825 */ /* 0x004fcc00078e000c */
[----:B------:R-:W3:Y:S01]  /*1830*/  LDG.E R18, desc[UR6][R18.64] ;  /* 0x0000000612127981 */ /* 0x000ee2000c1e1900 */
[----:B------:R-:W-:Y:S01]  /*1840*/  IADD3 R23, PT, PT, R17, 0x1, RZ ;  /* 0x0000000111177810 */ /* 0x000fe20007ffe0ff */
[----:B---3--:R-:W-:-:S04]  /*1850*/  FADD R25, -R18, R21 ;  /* 0x0000001512197221 */ /* 0x008fc80000000100 */
[----:B------:R-:W-:Y:S02]  /*1860*/  IMAD.WIDE.U32 R20, R23, 0x4, R12 ;  /* 0x0000000417147825 */ /* 0x000fe400078e000c */
[----:B------:R-:W2:Y:S04]  /*1870*/  LDG.E R23, desc[UR6][R10.64+0x4] ;  /* 0x000004060a177981 */ /* 0x000ea8000c1e1900 */
[----:B------:R4:W-:Y:S04]  /*1880*/  STG.E desc[UR6][R10.64], R25 ;  /* 0x000000190a007986 */ /* 0x0009e8000c101906 */
[----:B------:R-:W2:Y:S01]  /*1890*/  LDG.E R20, desc[UR6][R20.64] ;  /* 0x0000000614147981 */ /* 0x000ea2000c1e1900 */
[----:B------:R-:W-:Y:S01]  /*18a0*/  IADD3 R29, PT, PT, R17, 0x2, RZ ;  /* 0x00000002111d7810 */ /* 0x000fe20007ffe0ff */
[----:B--2---:R-:W-:-:S04]  /*18b0*/  FADD R27, -R20, R23 ;  /* 0x00000017141b7221 */ /* 0x004fc80000000100 */
[----:B------:R-:W-:Y:S02]  /*18c0*/  IMAD.WIDE.U32 R22, R29, 0x4, R12 ;  /* 0x000000041d167825 */ /* 0x000fe400078e000c */
[----:B------:R-:W2:Y:S04]  /*18d0*/  LDG.E R29, desc[UR6][R10.64+0x8] ;  /* 0x000008060a1d7981 */ /* 0x000ea8000c1e1900 */
        /* <DEDUP_REMOVED lines=8> */
[----:B------:R-:W-:Y:S01]  /*1960*/  IADD3 R15, PT, PT, R15, 0x4, RZ ;  /* 0x000000040f0f7810 */ /* 0x000fe20007ffe0ff */
[----:B---3--:R-:W-:-:S05]  /*1970*/  FADD R17, -R12, R17 ;  /* 0x000000110c117221 */ /* 0x008fca0000000100 */
[----:B------:R4:W-:Y:S02]  /*1980*/  STG.E desc[UR6][R10.64+0xc], R17 ;  /* 0x00000c110a007986 */ /* 0x0009e4000c101906 */
.L_x_10:
[----:B------:R-:W-:Y:S05]  /*1990*/  @!P2 BRA `(.L_x_8) ;  /* 0x00000000005ca947 */ /* 0x000fea0003800000 */
[----:B01--4-:R-:W2:Y:S01]  /*19a0*/  LDC.64 R10, c[0x0][0x3a0] ;  /* 0x0000e800ff0a7b82 */ /* 0x013ea20000000a00 */
[----:B---3-5:R-:W-:Y:S02]  /*19b0*/  IMAD R17, R8, R9, R15 ;  /* 0x0000000908117224 */ /* 0x028fe400078e020f */
[----:B------:R-:W-:-:S05]  /*19c0*/  IMAD.WIDE.U32 R8, R15, 0x4, R4 ;  /* 0x000000040f087825 */ /* 0x000fca00078e0004 */
[----:B------:R-:W3:Y:S01]  /*19d0*/  LDG.E R15, desc[UR6][R8.64] ;  /* 0x00000006080f7981 */ /* 0x000ee2000c1e1900 */
[----:B--2---:R-:W-:-:S06]  /*19e0*/  IMAD.WIDE.U32 R12, R17, 0x4, R10 ;  /* 0x00000004110c7825 */ /* 0x004fcc00078e000a */
[----:B------:R-:W3:Y:S01]  /*19f0*/  LDG.E R12, desc[UR6][R12.64] ;  /* 0x000000060c0c7981 */ /* 0x000ee2000c1e1900 */
[----:B------:R-:W-:Y:S01]  /*1a00*/  ISETP.NE.AND P2, PT, R7, 0x1, PT ;  /* 0x000000010700780c */ /* 0x000fe20003f45270 */
[----:B---3--:R-:W-:-:S05]  /*1a10*/  FADD R15, -R12, R15 ;  /* 0x0000000f0c0f7221 */ /* 0x008fca0000000100 */
[----:B------:R0:W-:Y:S07]  /*1a20*/  STG.E desc[UR6][R8.64], R15 ;  /* 0x0000000f08007986 */ /* 0x0001ee000c101906 */
[----:B------:R-:W-:Y:S05]  /*1a30*/  @!P2 BRA `(.L_x_8) ;  /* 0x000000000034a947 */ /* 0x000fea0003800000 */
[----:B------:R-:W-:Y:S01]  /*1a40*/  IADD3 R13, PT, PT, R17, 0x1, RZ ;  /* 0x00000001110d7810 */ /* 0x000fe20007ffe0ff */
[----:B0-----:R-:W2:Y:S04]  /*1a50*/  LDG.E R15, desc[UR6][R8.64+0x4] ;  /* 0x00000406080f7981 */ /* 0x001ea8000c1e1900 */
[----:B------:R-:W-:-:S06]  /*1a60*/  IMAD.WIDE.U32 R12, R13, 0x4, R10 ;  /* 0x000000040d0c7825 */ /* 0x000fcc00078e000a */
[----:B------:R-:W2:Y:S01]  /*1a70*/  LDG.E R12, desc[UR6][R12.64] ;  /* 0x000000060c0c7981 */ /* 0x000ea2000c1e1900 */
[----:B------:R-:W-:-:S13]  /*1a80*/  ISETP.NE.AND P2, PT, R7, 0x2, PT ;  /* 0x000000020700780c */ /* 0x000fda0003f45270 */
[----:B------:R-:W-:-:S05]  /*1a90*/  @P2 IADD3 R17, PT, PT, R17, 0x2, RZ ;  /* 0x0000000211112810 */ /* 0x000fca0007ffe0ff */
[----:B------:R-:W-:Y:S02]  /*1aa0*/  @P2 IMAD.WIDE.U32 R10, R17, 0x4, R10 ;  /* 0x00000004110a2825 */ /* 0x000fe400078e000a */
[----:B------:R-:W3:Y:S02]  /*1ab0*/  @P2 LDG.E R17, desc[UR6][R8.64+0x8] ;  /* 0x0000080608112981 */ /* 0x000ee4000c1e1900 */
[----:B--2---:R-:W-:-:S05]  /*1ac0*/  FADD R15, -R12, R15 ;  /* 0x0000000f0c0f7221 */ /* 0x004fca0000000100 */
[----:B------:R0:W-:Y:S04]  /*1ad0*/  STG.E desc[UR6][R8.64+0x4], R15 ;  /* 0x0000040f08007986 */ /* 0x0001e8000c101906 */
[----:B------:R-:W3:Y:S02]  /*1ae0*/  @P2 LDG.E R10, desc[UR6][R10.64] ;  /* 0x000000060a0a2981 */ /* 0x000ee4000c1e1900 */
[----:B---3--:R-:W-:-:S05]  /*1af0*/  @P2 FADD R17, -R10, R17 ;  /* 0x000000110a112221 */ /* 0x008fca0000000100 */
[----:B------:R0:W-:Y:S02]  /*1b00*/  @P2 STG.E desc[UR6][R8.64+0x8], R17 ;  /* 0x0000081108002986 */ /* 0x0001e4000c101906 */
.L_x_8:
[----:B0-----:R-:W2:Y:S01]  /*1b10*/  LDG.E R9, desc[UR6][R2.64+0x4] ;  /* 0x0000040602097981 */ /* 0x001ea2000c1e1900 */
[----:B------:R-:W-:-:S04]  /*1b20*/  IADD3 R0, PT, PT, R0, 0x1, RZ ;  /* 0x0000000100007810 */ /* 0x000fc80007ffe0ff */
[----:B--2---:R-:W-:-:S13]  /*1b30*/  ISETP.GE.U32.AND P2, PT, R0, R9, PT ;  /* 0x000000090000720c */ /* 0x004fda0003f46070 */
[----:B------:R-:W-:Y:S05]  /*1b40*/  @!P2 BRA `(.L_x_11) ;  /* 0xfffffff00084a947 */ /* 0x000fea000383ffff */
[----:B------:R-:W-:Y:S05]  /*1b50*/  EXIT ;  /* 0x000000000000794d */ /* 0x000fea0003800000 */
.L_x_12:
[----:B------:R-:W-:-:S00]  /*1b60*/  BRA `(.L_x_12) ;  /* 0xfffffffc00fc7947 */ /* 0x000fc0000383ffff */
[----:B------:R-:W-:-:S00]  /*1b70*/  NOP ;  /* 0x0000000000007918 */ /* 0x000fc00000000000 */
        /* <DEDUP_REMOVED lines=8> */
.L_x_42:


//--------------------- .text.idx2vtx_from_vtx2buff_for_uniform_mesh --------------------------
	.section	.text.idx2vtx_from_vtx2buff_for_uniform_mesh,"ax",@progbits
	.align	128
        .global         idx2vtx_from_vtx2buff_for_uniform_mesh
        .type           idx2vtx_from_vtx2buff_for_uniform_mesh,@function
        .size           idx2vtx_from_vtx2buff_for_uniform_mesh,(.L_x_43 - idx2vtx_from_vtx2buff_for_uniform_mesh)
        .other          idx2vtx_from_vtx2buff_for_uniform_mesh,@"STO_CUDA_ENTRY STV_DEFAULT"
idx2vtx_from_vtx2buff_for_uniform_mesh:
.text.idx2vtx_from_vtx2buff_for_uniform_mesh:
        /* <DEDUP_REMOVED lines=9> */
[----:B------:R-:W1:Y:S01]  /*0090*/  LDCU.64 UR6, c[0x0][0x358] ;  /* 0x00006b00ff0677ac */ /* 0x000e620008000a00 */
[----:B------:R-:W2:Y:S06]  /*00a0*/  LDCU.U8 UR4, c[0x0][0x394] ;  /* 0x00007280ff0477ac */ /* 0x000eac0008000000 */
[----:B------:R-:W3:Y:S01]  /*00b0*/  LDC.64 R2, c[0x0][0x388] ;  /* 0x0000e200ff027b82 */ /* 0x000ee20000000a00 */
[----:B------:R-:W4:Y:S01]  /*00c0*/  LDCU UR5, c[0x0][0x390] ;  /* 0x00007200ff0577ac */ /* 0x000f220008000800 */
[----:B0-----:R-:W-:-:S05]  /*00d0*/  IMAD.WIDE R6, R5, 0x4, R6 ;  /* 0x0000000405067825 */ /* 0x001fca00078e0206 */
[----:B-1----:R-:W5:Y:S04]  /*00e0*/  LDG.E R9, desc[UR6][R6.64] ;  /* 0x0000000606097981 */ /* 0x002f68000c1e1900 */
[----:B------:R-:W5:Y:S01]  /*00f0*/  LDG.E R4, desc[UR6][R6.64+0x4] ;  /* 0x0000040606047981 */ /* 0x000f62000c1e1900 */
[----:B---3--:R-:W-:-:S05]  /*0100*/  IMAD.WIDE R2, R5, 0x4, R2 ;  /* 0x0000000405027825 */ /* 0x008fca00078e0202 */
[----:B------:R-:W3:Y:S01]  /*0110*/  LDG.E R0, desc[UR6][R2.64] ;  /* 0x0000000602007981 */ /* 0x000ee2000c1e1900 */
[----:B--2---:R-:W-:-:S04]  /*0120*/  UPRMT UR4, UR4, 0x8880, URZ ;  /* 0x0000888004047896 */ /* 0x004fc800080000ff */
[----:B------:R-:W-:Y:S02]  /*0130*/  UISETP.NE.AND UP0, UPT, UR4, URZ, UPT ;  /* 0x000000ff0400728c */ /* 0x000fe4000bf05270 */
[----:B----4-:R-:W-:-:S09]  /*0140*/  UIADD3 UR4, UPT, UPT, UR5, -0x1, URZ ;  /* 0xffffffff05047890 */ /* 0x010fd2000fffe0ff */
[----:B------:R-:W-:Y:S01]  /*0150*/  @UP0 UIADD3 UR4, UPT, UPT, UR5, URZ, URZ ;  /* 0x000000ff05040290 */ /* 0x000fe2000fffe0ff */
[----:B-----5:R-:W-:-:S05]  /*0160*/  ISETP.GE.U32.AND P0, PT, R9, R4, PT ;  /* 0x000000040900720c */ /* 0x020fca0003f06070 */
[----:B---3--:R-:W-:-:S08]  /*0170*/  IMAD R0, R0, UR4, RZ ;  /* 0x0000000400007c24 */ /* 0x008fd0000f8e02ff */
[----:B------:R-:W-:Y:S05]  /*0180*/  @P0 EXIT ;  /* 0x000000000000094d */ /* 0x000fea0003800000 */
[--C-:B------:R-:W-:Y:S01]  /*0190*/  IMAD.IADD R2, R4, 0x1, -R9.reuse ;  /* 0x0000000104027824 */ /* 0x100fe200078e0a09 */
[----:B------:R-:W-:Y:S01]  /*01a0*/  BSSY.RECONVERGENT B0, `(.L_x_13) ;  /* 0x000001c000007945 */ /* 0x000fe20003800200 */
[----:B------:R-:W-:Y:S02]  /*01b0*/  IMAD.IADD R3, R9, 0x1, -R4 ;  /* 0x0000000109037824 */ /* 0x000fe400078e0a04 */
[----:B------:R-:W-:Y:S01]  /*01c0*/  IMAD.MOV.U32 R5, RZ, RZ, R9 ;  /* 0x000000ffff057224 */ /* 0x000fe200078e0009 */
[----:B------:R-:W-:Y:S02]  /*01d0*/  LOP3.LUT P1, R6, R2, 0x3, RZ, 0xc0, !PT ;  /* 0x0000000302067812 */ /* 0x000fe4000782c0ff */
[----:B------:R-:W-:-:S11]  /*01e0*/  ISETP.GT.U32.AND P0, PT, R3, -0x4, PT ;  /* 0xfffffffc0300780c */ /* 0x000fd60003f04070 */
[----:B------:R-:W-:Y:S05]  /*01f0*/  @!P1 BRA `(.L_x_14) ;  /* 0x0000000000589947 */ /* 0x000fea0003800000 */
[----:B------:R-:W0:Y:S01]  /*0200*/  LDC.64 R2, c[0x0][0x3a8] ;  /* 0x0000ea00ff027b82 */ /* 0x000e220000000a00 */
[----:B------:R-:W1:Y:S01]  /*0210*/  LDCU.64 UR4, c[0x0][0x3a0] ;  /* 0x00007400ff0477ac */ /* 0x000e620008000a00 */
[--C-:B------:R-:W-:Y:S02]  /*0220*/  IMAD.IADD R5, R9, 0x1, R6.reuse ;  /* 0x0000000109057824 */ /* 0x100fe400078e0206 */
[----:B------:R-:W-:Y:S01]  /*0230*/  IMAD.MOV R6, RZ, RZ, -R6 ;  /* 0x000000ffff067224 */ /* 0x000fe200078e0a06 */
[----:B-1----:R-:W-:-:S04]  /*0240*/  LEA R8, P1, R0, UR4, 0x2 ;  /* 0x0000000400087c11 */ /* 0x002fc8000f8210ff */
[----:B------:R-:W-:Y:S01]  /*0250*/  LEA.HI.X R11, R0, UR5, RZ, 0x2, P1 ;  /* 0x00000005000b7c11 */ /* 0x000fe200088f14ff */
[----:B0-----:R-:W-:-:S04]  /*0260*/  IMAD.WIDE.U32 R2, R9, 0x4, R2 ;  /* 0x0000000409027825 */ /* 0x001fc800078e0002 */
[----:B------:R-:W-:Y:S01]  /*0270*/  IMAD.MOV.U32 R10, RZ, RZ, R2 ;  /* 0x000000ffff0a7224 */ /* 0x000fe200078e0002 */
[----:B------:R-:W-:-:S07]  /*0280*/  MOV R13, R3 ;  /* 0x00000003000d7202 */ /* 0x000fce0000000f00 */
.L_x_15:
[----:B0-----:R-:W-:Y:S01]  /*0290*/  IMAD.MOV.U32 R2, RZ, RZ, R8 ;  /* 0x000000ffff027224 */ /* 0x001fe200078e0008 */
[----:B------:R-:W-:-:S05]  /*02a0*/  MOV R3, R11 ;  /* 0x0000000b00037202 */ /* 0x000fca0000000f00 */
[----:B------:R0:W2:Y:S01]  /*02b0*/  LDG.E R7, desc[UR6][R2.64] ;  /* 0x0000000602077981 */ /* 0x0000a2000c1e1900 */
[----:B------:R-:W-:Y:S01]  /*02c0*/  VIADD R6, R6, 0x1 ;  /* 0x0000000106067836 */ /* 0x000fe20000000000 */
[----:B------:R-:W-:-:S04]  /*02d0*/  IADD3 R8, P3, PT, R8, 0x4, RZ ;  /* 0x0000000408087810 */ /* 0x000fc80007f7e0ff */
[----:B------:R-:W-:Y:S01]  /*02e0*/  ISETP.NE.AND P1, PT, R6, RZ, PT ;  /* 0x000000ff0600720c */ /* 0x000fe20003f25270 */
[----:B------:R-:W-:Y:S02]  /*02f0*/  IMAD.X R11, RZ, RZ, R11, P3 ;  /* 0x000000ffff0b7224 */ /* 0x000fe400018e060b */
[----:B0-----:R-:W-:Y:S01]  /*0300*/  IMAD.MOV.U32 R2, RZ, RZ, R10 ;  /* 0x000000ffff027224 */ /* 0x001fe200078e000a */
[----:B------:R-:W-:Y:S01]  /*0310*/  IADD3 R10, P2, PT, R10, 0x4, RZ ;  /* 0x000000040a0a7810 */ /* 0x000fe20007f5e0ff */
[----:B------:R-:W-:-:S03]  /*0320*/  IMAD.MOV.U32 R3, RZ, RZ, R13 ;  /* 0x000000ffff037224 */ /* 0x000fc600078e000d */
[----:B------:R-:W-:Y:S02]  /*0330*/  IADD3.X R13, PT, PT, RZ, R13, RZ, P2, !PT ;  /* 0x0000000dff0d7210 */ /* 0x000fe400017fe4ff */
[----:B--2---:R0:W-:Y:S03]  /*0340*/  STG.E desc[UR6][R2.64], R7 ;  /* 0x0000000702007986 */ /* 0x0041e6000c101906 */
[----:B------:R-:W-:Y:S05]  /*0350*/  @P1 BRA `(.L_x_15) ;  /* 0xfffffffc00cc1947 */ /* 0x000fea000383ffff */
.L_x_14:
[----:B------:R-:W-:Y:S05]  /*0360*/  BSYNC.RECONVERGENT B0 ;  /* 0x0000000000007941 */ /* 0x000fea0003800200 */
.L_x_13:
[----:B------:R-:W-:Y:S05]  /*0370*/  @P0 EXIT ;  /* 0x000000000000094d */ /* 0x000fea0003800000 */
[----:B0-----:R-:W0:Y:S01]  /*0380*/  LDC.64 R2, c[0x0][0x3a8] ;  /* 0x0000ea00ff027b82 */ /* 0x001e220000000a00 */
[C---:B------:R-:W-:Y:S01]  /*0390*/  VIADD R6, R5.reuse, 0x1 ;  /* 0x0000000105067836 */ /* 0x040fe20000000000 */
[----:B------:R-:W1:Y:S01]  /*03a0*/  LDCU.64 UR4, c[0x0][0x3a0] ;  /* 0x00007400ff0477ac */ /* 0x000e620008000a00 */
[----:B------:R-:W-:-:S03]  /*03b0*/  IMAD.IADD R7, R5, 0x1, -R4 ;  /* 0x0000000105077824 */ /* 0x000fc600078e0a04 */
[----:B------:R-:W-:-:S07]  /*03c0*/  IADD3 R9, PT, PT, -R9, R6, RZ ;  /* 0x0000000609097210 */ /* 0x000fce0007ffe1ff */
.L_x_16:
[----:B--2---:R-:W-:-:S05]  /*03d0*/  VIADD R5, R9, 0xffffffff ;  /* 0xffffffff09057836 */ /* 0x004fca0000000000 */
[----:B------:R-:W-:-:S05]  /*03e0*/  IADD3 R5, P0, PT, R0, R5, RZ ;  /* 0x0000000500057210 */ /* 0x000fca0007f1e0ff */
[----:B------:R-:W-:Y:S01]  /*03f0*/  IMAD.X R4, RZ, RZ, RZ, P0 ;  /* 0x000000ffff047224 */ /* 0x000fe200000e06ff */
[----:B-1----:R-:W-:-:S04]  /*0400*/  LEA R10, P0, R5, UR4, 0x2 ;  /* 0x00000004050a7c11 */ /* 0x002fc8000f8010ff */
[----:B------:R-:W-:-:S05]  /*0410*/  LEA.HI.X R11, R5, UR5, R4, 0x2, P0 ;  /* 0x00000005050b7c11 */ /* 0x000fca00080f1404 */
[----:B------:R-:W2:Y:S01]  /*0420*/  LDG.E R15, desc[UR6][R10.64] ;  /* 0x000000060a0f7981 */ /* 0x000ea2000c1e1900 */
[----:B------:R-:W-:Y:S01]  /*0430*/  IADD3 R4, P0, PT, R0, R9, RZ ;  /* 0x0000000900047210 */ /* 0x000fe20007f1e0ff */
[----:B------:R-:W-:-:S03]  /*0440*/  VIADD R5, R6, 0xffffffff ;  /* 0xffffffff06057836 */ /* 0x000fc60000000000 */
[----:B------:R-:W-:Y:S02]  /*0450*/  IADD3.X R13, PT, PT, RZ, RZ, RZ, P0, !PT ;  /* 0x000000ffff0d7210 */ /* 0x000fe400007fe4ff */
[----:B------:R-:W-:-:S04]  /*0460*/  LEA R12, P0, R4, UR4, 0x2 ;  /* 0x00000004040c7c11 */ /* 0x000fc8000f8010ff */
[----:B------:R-:W-:Y:S01]  /*0470*/  LEA.HI.X R13, R4, UR5, R13, 0x2, P0 ;  /* 0x00000005040d7c11 */ /* 0x000fe200080f140d */
[----:B0-----:R-:W-:-:S04]  /*0480*/  IMAD.WIDE.U32 R4, R5, 0x4, R2 ;  /* 0x0000000405047825 */ /* 0x001fc800078e0002 */
[----:B------:R-:W-:Y:S01]  /*0490*/  VIADD R17, R9, 0x1 ;  /* 0x0000000109117836 */ /* 0x000fe20000000000 */
[----:B--2---:R2:W-:Y:S04]  /*04a0*/  STG.E desc[UR6][R4.64], R15 ;  /* 0x0000000f04007986 */ /* 0x0045e8000c101906 */
[----:B------:R-:W3:Y:S01]  /*04b0*/  LDG.E R19, desc[UR6][R12.64] ;  /* 0x000000060c137981 */ /* 0x000ee2000c1e1900 */
[----:B------:R-:W-:-:S05]  /*04c0*/  IADD3 R17, P0, PT, R0, R17, RZ ;  /* 0x0000001100117210 */ /* 0x000fca0007f1e0ff */
[----:B------:R-:W-:Y:S01]  /*04d0*/  IMAD.X R8, RZ, RZ, RZ, P0 ;  /* 0x000000ffff087224 */ /* 0x000fe200000e06ff */
[----:B------:R-:W-:-:S04]  /*04e0*/  LEA R10, P0, R17, UR4, 0x2 ;  /* 0x00000004110a7c11 */ /* 0x000fc8000f8010ff */
[----:B------:R-:W-:Y:S02]  /*04f0*/  LEA.HI.X R11, R17, UR5, R8, 0x2, P0 ;  /* 0x00000005110b7c11 */ /* 0x000fe400080f1408 */
[----:B------:R-:W-:Y:S01]  /*0500*/  IADD3 R17, PT, PT, R9, 0x2, RZ ;  /* 0x0000000209117810 */ /* 0x000fe20007ffe0ff */
[----:B---3--:R2:W-:Y:S04]  /*0510*/  STG.E desc[UR6][R4.64+0x4], R19 ;  /* 0x0000041304007986 */ /* 0x0085e8000c101906 */
[----:B------:R-:W3:Y:S01]  /*0520*/  LDG.E R11, desc[UR6][R10.64] ;  /* 0x000000060a0b7981 */ /* 0x000ee2000c1e1900 */
[----:B------:R-:W-:-:S05]  /*0530*/  IADD3 R17, P0, PT, R0, R17, RZ ;  /* 0x0000001100117210 */ /* 0x000fca0007f1e0ff */
[----:B------:R-:W-:Y:S01]  /*0540*/  IMAD.X R8, RZ, RZ, RZ, P0 ;  /* 0x000000ffff087224 */ /* 0x000fe200000e06ff */
[----:B------:R-:W-:-:S04]  /*0550*/  LEA R12, P0, R17, UR4, 0x2 ;  /* 0x00000004110c7c11 */ /* 0x000fc8000f8010ff */
[----:B------:R-:W-:Y:S01]  /*0560*/  LEA.HI.X R13, R17, UR5, R8, 0x2, P0 ;  /* 0x00000005110d7c11 */ /* 0x000fe200080f1408 */
[----:B---3--:R2:W-:Y:S05]  /*0570*/  STG.E desc[UR6][R4.64+0x8], R11 ;  /* 0x0000080b04007986 */ /* 0x0085ea000c101906 */
[----:B------:R-:W3:Y:S01]  /*0580*/  LDG.E R13, desc[UR6][R12.64] ;  /* 0x000000060c0d7981 */ /* 0x000ee2000c1e1900 */
[----:B------:R-:W-:Y:S01]  /*0590*/  VIADD R7, R7, 0x4 ;  /* 0x0000000407077836 */ /* 0x000fe20000000000 */
[----:B------:R-:W-:Y:S01]  /*05a0*/  IADD3 R9, PT, PT, R9, 0x4, RZ ;  /* 0x0000000409097810 */ /* 0x000fe20007ffe0ff */
[----:B------:R-:W-:-:S03]  /*05b0*/  VIADD R6, R6, 0x4 ;  /* 0x0000000406067836 */ /* 0x000fc60000000000 */
[----:B------:R-:W-:Y:S01]  /*05c0*/  ISETP.NE.AND P0, PT, R7, RZ, PT ;  /* 0x000000ff0700720c */ /* 0x000fe20003f05270 */
[----:B---3--:R2:W-:-:S12]  /*05d0*/  STG.E desc[UR6][R4.64+0xc], R13 ;  /* 0x00000c0d04007986 */ /* 0x0085d8000c101906 */
[----:B------:R-:W-:Y:S05]  /*05e0*/  @P0 BRA `(.L_x_16) ;  /* 0xfffffffc00780947 */ /* 0x000fea000383ffff */
[----:B------:R-:W-:Y:S05]  /*05f0*/  EXIT ;  /* 0x000000000000794d */ /* 0x000fea0003800000 */
.L_x_17:
        /* <DEDUP_REMOVED lines=16> */
.L_x_43:


//--------------------- .text.vtx2nvtx_from_uniform_mesh --------------------------
	.section	.text.vtx2nvtx_from_uniform_mesh,"ax",@progbits
	.align	128
        .global         vtx2nvtx_from_uniform_mesh
        .type           vtx2nvtx_from_uniform_mesh,@function
        .size           vtx2nvtx_from_uniform_mesh,(.L_x_44 - vtx2nvtx_from_uniform_mesh)
        .other          vtx2nvtx_from_uniform_mesh,@"STO_CUDA_ENTRY STV_DEFAULT"
vtx2nvtx_from_uniform_mesh:
.text.vtx2nvtx_from_uniform_mesh:
        /* <DEDUP_REMOVED lines=10> */
[----:B------:R-:W2:Y:S06]  /*00a0*/  LDCU UR5, c[0x0][0x390] ;  /* 0x00007200ff0577ac */ /* 0x000eac0008000800 */
[----:B------:R-:W3:Y:S01]  /*00b0*/  LDC.64 R2, c[0x0][0x3a8] ;  /* 0x0000ea00ff027b82 */ /* 0x000ee20000000a00 */
[----:B0-----:R-:W-:-:S05]  /*00c0*/  IMAD.WIDE R4, R0, 0x4, R4 ;  /* 0x0000000400047825 */ /* 0x001fca00078e0204 */
[----:B-1----:R-:W4:Y:S04]  /*00d0*/  LDG.E R7, desc[UR6][R4.64] ;  /* 0x0000000604077981 */ /* 0x002f28000c1e1900 */
[----:B------:R-:W4:Y:S01]  /*00e0*/  LDG.E R6, desc[UR6][R4.64+0x4] ;  /* 0x0000040604067981 */ /* 0x000f22000c1e1900 */
[----:B--2---:R-:W-:Y:S01]  /*00f0*/  ISETP.NE.AND P0, PT, RZ, UR5, PT ;  /* 0x00000005ff007c0c */ /* 0x004fe2000bf05270 */
[----:B---3--:R-:W-:-:S05]  /*0100*/  IMAD.WIDE R2, R0, 0x4, R2 ;  /* 0x0000000400027825 */ /* 0x008fca00078e0202 */
[----:B------:R0:W-:Y:S01]  /*0110*/  STG.E desc[UR6][R2.64], RZ ;  /* 0x000000ff02007986 */ /* 0x0001e2000c101906 */
[----:B----4-:R-:W-:-:S13]  /*0120*/  ISETP.GE.U32.OR P0, PT, R7, R6, !P0 ;  /* 0x000000060700720c */ /* 0x010fda0004706470 */
[----:B0-----:R-:W-:Y:S05]  /*0130*/  @P0 EXIT ;  /* 0x000000000000094d */ /* 0x001fea0003800000 */
[----:B------:R-:W0:Y:S01]  /*0140*/  LDCU.U8 UR4, c[0x0][0x394] ;  /* 0x00007280ff0477ac */ /* 0x000e220008000000 */
[----:B------:R-:W1:Y:S01]  /*0150*/  LDC.64 R4, c[0x0][0x3b0] ;  /* 0x0000ec00ff047b82 */ /* 0x000e620000000a00 */
[----:B------:R-:W-:Y:S01]  /*0160*/  IMAD.MOV.U32 R11, RZ, RZ, RZ ;  /* 0x000000ffff0b7224 */ /* 0x000fe200078e00ff */
[----:B0-----:R-:W-:-:S04]  /*0170*/  UPRMT UR4, UR4, 0x8880, URZ ;  /* 0x0000888004047896 */ /* 0x001fc800080000ff */
[----:B------:R-:W-:Y:S02]  /*0180*/  UISETP.NE.AND UP0, UPT, UR4, URZ, UPT ;  /* 0x000000ff0400728c */ /* 0x000fe4000bf05270 */
[----:B------:R-:W-:-:S09]  /*0190*/  UIADD3 UR4, UPT, UPT, UR5, -0x1, URZ ;  /* 0xffffffff05047890 */ /* 0x000fd2000fffe0ff */
[----:B------:R-:W-:-:S06]  /*01a0*/  @UP0 UIADD3 UR4, UPT, UPT, UR5, URZ, URZ ;  /* 0x000000ff05040290 */ /* 0x000fcc000fffe0ff */
[----:B------:R-:W-:-:S04]  /*01b0*/  IMAD R9, R7, UR4, RZ ;  /* 0x0000000407097c24 */ /* 0x000fc8000f8e02ff */
[----:B-1----:R-:W-:-:S07]  /*01c0*/  IMAD.WIDE.U32 R4, R9, 0x4, R4 ;  /* 0x0000000409047825 */ /* 0x002fce00078e0004 */
.L_x_23:
[----:B0-----:R-:W0:Y:S02]  /*01d0*/  LDC.64 R8, c[0x0][0x3a0] ;  /* 0x0000e800ff087b82 */ /* 0x001e240000000a00 */
[----:B0-----:R-:W-:-:S05]  /*01e0*/  IMAD.WIDE.U32 R8, R7, 0x4, R8 ;  /* 0x0000000407087825 */ /* 0x001fca00078e0008 */
[----:B------:R0:W5:Y:S01]  /*01f0*/  LDG.E R15, desc[UR6][R8.64] ;  /* 0x00000006080f7981 */ /* 0x000162000c1e1900 */
[----:B------:R-:W-:Y:S01]  /*0200*/  IADD3 R7, PT, PT, R7, 0x1, RZ ;  /* 0x0000000107077810 */ /* 0x000fe20007ffe0ff */
[----:B------:R-:W-:-:S03]  /*0210*/  IMAD.MOV.U32 R10, RZ, RZ, RZ ;  /* 0x000000ffff0a7224 */ /* 0x000fc600078e00ff */
[----:B------:R-:W-:-:S13]  /*0220*/  ISETP.NE.AND P0, PT, R7, R6, PT ;  /* 0x000000060700720c */ /* 0x000fda0003f05270 */
.L_x_22:
[----:B0-----:R-:W0:Y:S01]  /*0230*/  LDC.64 R8, c[0x0][0x388] ;  /* 0x0000e200ff087b82 */ /* 0x001e220000000a00 */
[----:B------:R-:W1:Y:S01]  /*0240*/  LDCU UR5, c[0x0][0x390] ;  /* 0x00007200ff0577ac */ /* 0x000e620008000800 */
[----:B------:R-:W2:Y:S01]  /*0250*/  LDCU.U8 UR4, c[0x0][0x394] ;  /* 0x00007280ff0477ac */ /* 0x000ea20008000000 */
[----:B-1---5:R-:W-:-:S04]  /*0260*/  IMAD R13, R15, UR5, R10 ;  /* 0x000000050f0d7c24 */ /* 0x022fc8000f8e020a */
[----:B0-----:R-:W-:-:S05]  /*0270*/  IMAD.WIDE.U32 R8, R13, 0x4, R8 ;  /* 0x000000040d087825 */ /* 0x001fca00078e0008 */
[----:B------:R-:W3:Y:S01]  /*0280*/  LDG.E R13, desc[UR6][R8.64] ;  /* 0x00000006080d7981 */ /* 0x000ee2000c1e1900 */
[----:B--2---:R-:W-:Y:S01]  /*0290*/  UPRMT UR4, UR4, 0x8880, URZ ;  /* 0x0000888004047896 */ /* 0x004fe200080000ff */
[----:B------:R-:W-:Y:S01]  /*02a0*/  IADD3 R10, PT, PT, R10, 0x1, RZ ;  /* 0x000000010a0a7810 */ /* 0x000fe20007ffe0ff */
[----:B------:R-:W-:Y:S03]  /*02b0*/  BSSY.RECONVERGENT B0, `(.L_x_18) ;  /* 0x0000018000007945 */ /* 0x000fe60003800200 */
[----:B------:R-:W-:Y:S02]  /*02c0*/  ISETP.NE.AND P1, PT, R10, UR5, PT ;  /* 0x000000050a007c0c */ /* 0x000fe4000bf25270 */
[----:B------:R-:W-:Y:S02]  /*02d0*/  ISETP.EQ.AND P3, PT, RZ, UR4, PT ;  /* 0x00000004ff007c0c */ /* 0x000fe4000bf62270 */
[----:B---3--:R-:W-:-:S13]  /*02e0*/  ISETP.NE.AND P2, PT, R13, R0, PT ;  /* 0x000000000d00720c */ /* 0x008fda0003f45270 */
[----:B------:R-:W-:Y:S05]  /*02f0*/  @!P2 BRA P3, `(.L_x_19) ;  /* 0x00000000004ca947 */ /* 0x000fea0001800000 */
[----:B------:R-:W-:-:S13]  /*0300*/  ISETP.NE.AND P2, PT, R11, RZ, PT ;  /* 0x000000ff0b00720c */ /* 0x000fda0003f45270 */
[----:B------:R-:W-:Y:S05]  /*0310*/  @!P2 BRA `(.L_x_20) ;  /* 0x000000000030a947 */ /* 0x000fea0003800000 */
[----:B------:R-:W-:Y:S01]  /*0320*/  IMAD.MOV R14, RZ, RZ, -R11 ;  /* 0x000000ffff0e7224 */ /* 0x000fe200078e0a0b */
[----:B------:R-:W-:Y:S01]  /*0330*/  MOV R12, R4 ;  /* 0x00000004000c7202 */ /* 0x000fe20000000f00 */
[----:B------:R-:W-:-:S07]  /*0340*/  IMAD.MOV.U32 R9, RZ, RZ, R5 ;  /* 0x000000ffff097224 */ /* 0x000fce00078e0005 */
.L_x_21:
[----:B------:R-:W-:-:S06]  /*0350*/  MOV R8, R12 ;  /* 0x0000000c00087202 */ /* 0x000fcc0000000f00 */
[----:B------:R-:W2:Y:S02]  /*0360*/  LDG.E R8, desc[UR6][R8.64] ;  /* 0x0000000608087981 */ /* 0x000ea4000c1e1900 */
[----:B--2---:R-:W-:-:S13]  /*0370*/  ISETP.NE.AND P2, PT, R8, R13, PT ;  /* 0x0000000d0800720c */ /* 0x004fda0003f45270 */
[----:B------:R-:W-:Y:S05]  /*0380*/  @!P2 BRA `(.L_x_19) ;  /* 0x000000000028a947 */ /* 0x000fea0003800000 */
[----:B------:R-:W-:Y:S01]  /*0390*/  VIADD R14, R14, 0x1 ;  /* 0x000000010e0e7836 */ /* 0x000fe20000000000 */
[----:B------:R-:W-:-:S04]  /*03a0*/  IADD3 R12, P3, PT, R12, 0x4, RZ ;  /* 0x000000040c0c7810 */ /* 0x000fc80007f7e0ff */
[----:B------:R-:W-:Y:S02]  /*03b0*/  ISETP.NE.AND P2, PT, R14, RZ, PT ;  /* 0x000000ff0e00720c */ /* 0x000fe40003f45270 */
[----:B------:R-:W-:-:S11]  /*03c0*/  IADD3.X R9, PT, PT, RZ, R9, RZ, P3, !PT ;  /* 0x00000009ff097210 */ /* 0x000fd60001ffe4ff */
[----:B------:R-:W-:Y:S05]  /*03d0*/  @P2 BRA `(.L_x_21) ;  /* 0xfffffffc00dc2947 */ /* 0x000fea000383ffff */
.L_x_20:
[----:B------:R-:W-:-:S05]  /*03e0*/  IMAD.WIDE.U32 R8, R11, 0x4, R4 ;  /* 0x000000040b087825 */ /* 0x000fca00078e0004 */
[----:B------:R0:W-:Y:S04]  /*03f0*/  STG.E desc[UR6][R8.64], R13 ;  /* 0x0000000d08007986 */ /* 0x0001e8000c101906 */
[----:B------:R-:W2:Y:S02]  /*0400*/  LDG.E R11, desc[UR6][R2.64] ;  /* 0x00000006020b7981 */ /* 0x000ea4000c1e1900 */
[----:B--2---:R-:W-:-:S05]  /*0410*/  VIADD R11, R11, 0x1 ;  /* 0x000000010b0b7836 */ /* 0x004fca0000000000 */
[----:B------:R0:W-:Y:S02]  /*0420*/  STG.E desc[UR6][R2.64], R11 ;  /* 0x0000000b02007986 */ /* 0x0001e4000c101906 */
.L_x_19:
[----:B------:R-:W-:Y:S05]  /*0430*/  BSYNC.RECONVERGENT B0 ;  /* 0x0000000000007941 */ /* 0x000fea0003800200 */
.L_x_18:
[----:B------:R-:W-:Y:S05]  /*0440*/  @P1 BRA `(.L_x_22) ;  /* 0xfffffffc00781947 */ /* 0x000fea000383ffff */
[----:B------:R-:W-:Y:S05]  /*0450*/  @P0 BRA `(.L_x_23) ;  /* 0xfffffffc005c0947 */ /* 0x000fea000383ffff */
[----:B------:R-:W-:Y:S05]  /*0460*/  EXIT ;  /* 0x000000000000794d */ /* 0x000fea0003800000 */
.L_x_24:
        /* <DEDUP_REMOVED lines=9> */
.L_x_44:


//--------------------- .text.laplacian_smoothing --------------------------
	.section	.text.laplacian_smoothing,"ax",@progbits
	.align	128
        .global         laplacian_smoothing
        .type           laplacian_smoothing,@function
        .size           laplacian_smoothing,(.L_x_41 - laplacian_smoothing)
        .other          laplacian_smoothing,@"STO_CUDA_ENTRY STV_DEFAULT"
laplacian_smoothing:
.text.laplacian_smoothing:
        /* <DEDUP_REMOVED lines=10> */
[----:B------:R-:W2:Y:S01]  /*00a0*/  LDC.64 R2, c[0x0][0x3b0] ;  /* 0x0000ec00ff027b82 */ /* 0x000ea20000000a00 */
[C---:B------:R-:W-:Y:S01]  /*00b0*/  LEA R12, R7.reuse, R7, 0x1 ;  /* 0x00000007070c7211 */ /* 0x040fe200078e08ff */
[----:B------:R-:W3:Y:S01]  /*00c0*/  LDCU UR6, c[0x0][0x398] ;  /* 0x00007300ff0677ac */ /* 0x000ee20008000800 */
[----:B0-----:R-:W-:-:S05]  /*00d0*/  IMAD.WIDE R4, R7, 0x4, R4 ;  /* 0x0000000407047825 */ /* 0x001fca00078e0204 */
[----:B-1----:R-:W4:Y:S04]  /*00e0*/  LDG.E R0, desc[UR4][R4.64] ;  /* 0x0000000404007981 */ /* 0x002f28000c1e1900 */
[----:B------:R-:W4:Y:S01]  /*00f0*/  LDG.E R13, desc[UR4][R4.64+0x4] ;  /* 0x00000404040d7981 */ /* 0x000f22000c1e1900 */
[----:B--2---:R-:W-:-:S05]  /*0100*/  IMAD.WIDE R2, R12, 0x4, R2 ;  /* 0x000000040c027825 */ /* 0x004fca00078e0202 */
[----:B------:R0:W5:Y:S04]  /*0110*/  LDG.E R8, desc[UR4][R2.64] ;  /* 0x0000000402087981 */ /* 0x000168000c1e1900 */
[----:B------:R0:W5:Y:S04]  /*0120*/  LDG.E R29, desc[UR4][R2.64+0x4] ;  /* 0x00000404021d7981 */ /* 0x000168000c1e1900 */
[----:B------:R0:W5:Y:S01]  /*0130*/  LDG.E R28, desc[UR4][R2.64+0x8] ;  /* 0x00000804021c7981 */ /* 0x000162000c1e1900 */
[----:B------:R-:W-:Y:S01]  /*0140*/  BSSY.RECONVERGENT B0, `(.L_x_25) ;  /* 0x00000bd000007945 */ /* 0x000fe20003800200 */
[----:B----4-:R-:W-:-:S13]  /*0150*/  ISETP.GT.AND P0, PT, R13, R0, PT ;  /* 0x000000000d00720c */ /* 0x010fda0003f04270 */
[----:B0--3--:R-:W-:Y:S05]  /*0160*/  @!P0 BRA `(.L_x_26) ;  /* 0x0000000800e88947 */ /* 0x009fea0003800000 */
[C---:B------:R-:W-:Y:S01]  /*0170*/  VIADDMNMX R3, R0.reuse, 0x1, R13, !PT ;  /* 0x0000000100037846 */ /* 0x040fe2000780010d */
[----:B------:R-:W-:Y:S01]  /*0180*/  BSSY.RECONVERGENT B1, `(.L_x_27) ;  /* 0x000005c000017945 */ /* 0x000fe20003800200 */
[----:B------:R-:W-:Y:S02]  /*0190*/  MOV R15, R0 ;  /* 0x00000000000f7202 */ /* 0x000fe40000000f00 */
[CC--:B------:R-:W-:Y:S02]  /*01a0*/  IADD3 R16, PT, PT, -R0.reuse, R3.reuse, RZ ;  /* 0x0000000300107210 */ /* 0x0c0fe40007ffe1ff */
[----:B------:R-:W-:Y:S02]  /*01b0*/  IADD3 R3, PT, PT, R0, -R3, RZ ;  /* 0x8000000300037210 */ /* 0x000fe40007ffe0ff */
[----:B------:R-:W-:Y:S02]  /*01c0*/  LOP3.LUT R24, R16, 0x7, RZ, 0xc0, !PT ;  /* 0x0000000710187812 */ /* 0x000fe400078ec0ff */
[----:B------:R-:W-:-:S02]  /*01d0*/  ISETP.GT.U32.AND P1, PT, R3, -0x8, PT ;  /* 0xfffffff80300780c */ /* 0x000fc40003f24070 */
[----:B------:R-:W-:-:S11]  /*01e0*/  ISETP.NE.AND P0, PT, R24, RZ, PT ;  /* 0x000000ff1800720c */ /* 0x000fd60003f05270 */
[----:B------:R-:W-:Y:S05]  /*01f0*/  @P1 BRA `(.L_x_28) ;  /* 0x0000000400501947 */ /* 0x000fea0003800000 */
[----:B------:R-:W0:Y:S01]  /*0200*/  LDC.64 R2, c[0x0][0x390] ;  /* 0x0000e400ff027b82 */ /* 0x000e220000000a00 */
[----:B------:R-:W-:Y:S02]  /*0210*/  LOP3.LUT R14, R16, 0xfffffff8, RZ, 0xc0, !PT ;  /* 0xfffffff8100e7812 */ /* 0x000fe400078ec0ff */
[----:B------:R-:W-:Y:S02]  /*0220*/  MOV R15, R0 ;  /* 0x00000000000f7202 */ /* 0x000fe40000000f00 */
[----:B------:R-:W-:Y:S02]  /*0230*/  IADD3 R14, PT, PT, -R14, RZ, RZ ;  /* 0x000000ff0e0e7210 */ /* 0x000fe40007ffe1ff */
[----:B0-----:R-:W-:-:S04]  /*0240*/  IADD3 R2, P1, PT, R2, 0x10, RZ ;  /* 0x0000001002027810 */ /* 0x001fc80007f3e0ff */
[----:B------:R-:W-:-:S09]  /*0250*/  IADD3.X R3, PT, PT, RZ, R3, RZ, P1, !PT ;  /* 0x00000003ff037210 */ /* 0x000fd20000ffe4ff */
.L_x_29:
[----:B------:R-:W-:Y:S01]  /*0260*/  IMAD.WIDE R10, R15, 0x4, R2 ;  /* 0x000000040f0a7825 */ /* 0x000fe200078e0202 */
[----:B------:R-:W0:Y:S04]  /*0270*/  LDC.64 R4, c[0x0][0x3a8] ;  /* 0x0000ea00ff047b82 */ /* 0x000e280000000a00 */
[----:B------:R-:W2:Y:S04]  /*0280*/  LDG.E R6, desc[UR4][R10.64+-0x10] ;  /* 0xfffff0040a067981 */ /* 0x000ea8000c1e1900 */
[----:B------:R-:W3:Y:S04]  /*0290*/  LDG.E R7, desc[UR4][R10.64+-0xc] ;  /* 0xfffff4040a077981 */ /* 0x000ee8000c1e1900 */
[----:B------:R-:W4:Y:S04]  /*02a0*/  LDG.E R26, desc[UR4][R10.64+-0x8] ;  /* 0xfffff8040a1a7981 */ /* 0x000f28000c1e1900 */
[----:B------:R-:W4:Y:S01]  /*02b0*/  LDG.E R19, desc[UR4][R10.64+-0x4] ;  /* 0xfffffc040a137981 */ /* 0x000f22000c1e1900 */
[----:B--2---:R-:W-:-:S02]  /*02c0*/  LEA R21, R6, R6, 0x1 ;  /* 0x0000000606157211 */ /* 0x004fc400078e08ff */
[----:B---3--:R-:W-:-:S03]  /*02d0*/  LEA R7, R7, R7, 0x1 ;  /* 0x0000000707077211 */ /* 0x008fc600078e08ff */
[----:B0-----:R-:W-:-:S05]  /*02e0*/  IMAD.WIDE R20, R21, 0x4, R4 ;  /* 0x0000000415147825 */ /* 0x001fca00078e0204 */
[----:B------:R-:W2:Y:S01]  /*02f0*/  LDG.E R9, desc[UR4][R20.64] ;  /* 0x0000000414097981 */ /* 0x000ea2000c1e1900 */
[----:B------:R-:W-:-:S03]  /*0300*/  IMAD.WIDE R6, R7, 0x4, R4 ;  /* 0x0000000407067825 */ /* 0x000fc600078e0204 */
[----:B------:R-:W3:Y:S04]  /*0310*/  LDG.E R23, desc[UR4][R20.64+0x8] ;  /* 0x0000080414177981 */ /* 0x000ee8000c1e1900 */
[----:B------:R-:W3:Y:S04]  /*0320*/  LDG.E R22, desc[UR4][R20.64+0x4] ;  /* 0x0000040414167981 */ /* 0x000ee8000c1e1900 */
[----:B------:R-:W3:Y:S04]  /*0330*/  LDG.E R18, desc[UR4][R6.64+0x4] ;  /* 0x0000040406127981 */ /* 0x000ee8000c1e1900 */
[----:B------:R-:W3:Y:S04]  /*0340*/  LDG.E R25, desc[UR4][R6.64] ;  /* 0x0000000406197981 */ /* 0x000ee8000c1e1900 */
[----:B------:R0:W3:Y:S01]  /*0350*/  LDG.E R17, desc[UR4][R6.64+0x8] ;  /* 0x0000080406117981 */ /* 0x0000e2000c1e1900 */
[----:B----4-:R-:W-:-:S02]  /*0360*/  LEA R27, R26, R26, 0x1 ;  /* 0x0000001a1a1b7211 */ /* 0x010fc400078e08ff */
[----:B------:R-:W-:Y:S01]  /*0370*/  LEA R19, R19, R19, 0x1 ;  /* 0x0000001313137211 */ /* 0x000fe200078e08ff */
[----:B------:R-:W4:Y:S04]  /*0380*/  LDG.E R21, desc[UR4][R10.64+0xc] ;  /* 0x00000c040a157981 */ /* 0x000f28000c1e1900 */
[----:B0-----:R-:W-:-:S05]  /*0390*/  IMAD.WIDE R6, R19, 0x4, R4 ;  /* 0x0000000413067825 */ /* 0x001fca00078e0204 */
[----:B------:R-:W4:Y:S01]  /*03a0*/  LDG.E R19, desc[UR4][R6.64] ;  /* 0x0000000406137981 */ /* 0x000f22000c1e1900 */
[----:B--2--5:R-:W-:Y:S01]  /*03b0*/  FFMA R26, R9, UR6, R8 ;  /* 0x00000006091a7c23 */ /* 0x024fe20008000008 */
[----:B------:R-:W-:Y:S02]  /*03c0*/  IMAD.WIDE R8, R27, 0x4, R4 ;  /* 0x000000041b087825 */ /* 0x000fe400078e0204 */
[----:B------:R-:W2:Y:S02]  /*03d0*/  LDG.E R27, desc[UR4][R10.64+0x4] ;  /* 0x000004040a1b7981 */ /* 0x000ea4000c1e1900 */
[----:B---3--:R-:W-:Y:S02]  /*03e0*/  FFMA R28, R23, UR6, R28 ;  /* 0x00000006171c7c23 */ /* 0x008fe4000800001c */
[----:B------:R-:W3:Y:S01]  /*03f0*/  LDG.E R23, desc[UR4][R10.64] ;  /* 0x000000040a177981 */ /* 0x000ee2000c1e1900 */
[----:B------:R-:W-:-:S03]  /*0400*/  FFMA R29, R22, UR6, R29 ;  /* 0x00000006161d7c23 */ /* 0x000fc6000800001d */
[----:B------:R-:W3:Y:S01]  /*0410*/  LDG.E R22, desc[UR4][R8.64] ;  /* 0x0000000408167981 */ /* 0x000ee2000c1e1900 */
[----:B------:R-:W-:-:S03]  /*0420*/  FFMA R29, R18, UR6, R29 ;  /* 0x00000006121d7c23 */ /* 0x000fc6000800001d */
[----:B------:R-:W3:Y:S01]  /*0430*/  LDG.E R18, desc[UR4][R10.64+0x8] ;  /* 0x000008040a127981 */ /* 0x000ee2000c1e1900 */
[----:B------:R-:W-:-:S03]  /*0440*/  FFMA R25, R25, UR6, R26 ;  /* 0x0000000619197c23 */ /* 0x000fc6000800001a */
[----:B------:R-:W3:Y:S04]  /*0450*/  LDG.E R26, desc[UR4][R8.64+0x4] ;  /* 0x00000404081a7981 */ /* 0x000ee8000c1e1900 */
[----:B------:R0:W3:Y:S01]  /*0460*/  LDG.E R20, desc[UR4][R8.64+0x8] ;  /* 0x0000080408147981 */ /* 0x0000e2000c1e1900 */
[----:B------:R-:W-:-:S03]  /*0470*/  FFMA R28, R17, UR6, R28 ;  /* 0x00000006111c7c23 */ /* 0x000fc6000800001c */
[----:B------:R-:W3:Y:S01]  /*0480*/  LDG.E R17, desc[UR4][R6.64+0x4] ;  /* 0x0000040406117981 */ /* 0x000ee2000c1e1900 */
[----:B----4-:R-:W-:Y:S02]  /*0490*/  LEA R21, R21, R21, 0x1 ;  /* 0x0000001515157211 */ /* 0x010fe400078e08ff */
[----:B--2---:R-:W-:Y:S02]  /*04a0*/  LEA R27, R27, R27, 0x1 ;  /* 0x0000001b1b1b7211 */ /* 0x004fe400078e08ff */
[----:B---3--:R-:W-:Y:S01]  /*04b0*/  LEA R23, R23, R23, 0x1 ;  /* 0x0000001717177211 */ /* 0x008fe200078e08ff */
[----:B------:R-:W-:-:S04]  /*04c0*/  FFMA R22, R22, UR6, R25 ;  /* 0x0000000616167c23 */ /* 0x000fc80008000019 */
[----:B0-----:R-:W-:Y:S02]  /*04d0*/  IMAD.WIDE R8, R23, 0x4, R4 ;  /* 0x0000000417087825 */ /* 0x001fe400078e0204 */
[----:B------:R0:W2:Y:S02]  /*04e0*/  LDG.E R23, desc[UR4][R6.64+0x8] ;  /* 0x0000080406177981 */ /* 0x0000a4000c1e1900 */
[----:B------:R-:W-:Y:S01]  /*04f0*/  FFMA R19, R19, UR6, R22 ;  /* 0x0000000613137c23 */ /* 0x000fe20008000016 */
[----:B------:R-:W-:Y:S01]  /*0500*/  IMAD.WIDE R10, R27, 0x4, R4 ;  /* 0x000000041b0a7825 */ /* 0x000fe200078e0204 */
[----:B------:R-:W3:Y:S03]  /*0510*/  LDG.E R22, desc[UR4][R8.64] ;  /* 0x0000000408167981 */ /* 0x000ee6000c1e1900 */
[----:B------:R-:W-:Y:S01]  /*0520*/  FFMA R26, R26, UR6, R29 ;  /* 0x000000061a1a7c23 */ /* 0x000fe2000800001d */
[----:B------:R-:W4:Y:S01]  /*0530*/  LDG.E R25, desc[UR4][R8.64+0x4] ;  /* 0x0000040408197981 */ /* 0x000f22000c1e1900 */
[----:B0-----:R-:W-:-:S03]  /*0540*/  LEA R7, R18, R18, 0x1 ;  /* 0x0000001212077211 */ /* 0x001fc600078e08ff */
[----:B------:R-:W4:Y:S01]  /*0550*/  LDG.E R27, desc[UR4][R8.64+0x8] ;  /* 0x00000804081b7981 */ /* 0x000f22000c1e1900 */
[----:B------:R-:W-:Y:S01]  /*0560*/  FFMA R20, R20, UR6, R28 ;  /* 0x0000000614147c23 */ /* 0x000fe2000800001c */
[--C-:B------:R-:W-:Y:S02]  /*0570*/  IMAD.WIDE R6, R7, 0x4, R4.reuse ;  /* 0x0000000407067825 */ /* 0x100fe400078e0204 */
[----:B------:R-:W4:Y:S04]  /*0580*/  LDG.E R28, desc[UR4][R10.64] ;  /* 0x000000040a1c7981 */ /* 0x000f28000c1e1900 */
[----:B------:R-:W4:Y:S01]  /*0590*/  LDG.E R18, desc[UR4][R10.64+0x4] ;  /* 0x000004040a127981 */ /* 0x000f22000c1e1900 */
[----:B------:R-:W-:-:S03]  /*05a0*/  IMAD.WIDE R4, R21, 0x4, R4 ;  /* 0x0000000415047825 */ /* 0x000fc600078e0204 */
[----:B------:R0:W4:Y:S04]  /*05b0*/  LDG.E R29, desc[UR4][R10.64+0x8] ;  /* 0x000008040a1d7981 */ /* 0x000128000c1e1900 */
[----:B------:R-:W4:Y:S04]  /*05c0*/  LDG.E R8, desc[UR4][R6.64] ;  /* 0x0000000406087981 */ /* 0x000f28000c1e1900 */
[----:B------:R-:W4:Y:S04]  /*05d0*/  LDG.E R21, desc[UR4][R6.64+0x4] ;  /* 0x0000040406157981 */ /* 0x000f28000c1e1900 */
[----:B------:R-:W4:Y:S01]  /*05e0*/  LDG.E R9, desc[UR4][R6.64+0x8] ;  /* 0x0000080406097981 */ /* 0x000f22000c1e1900 */
[----:B0-----:R-:W-:-:S03]  /*05f0*/  FFMA R10, R17, UR6, R26 ;  /* 0x00000006110a7c23 */ /* 0x001fc6000800001a */
[----:B------:R-:W4:Y:S04]  /*0600*/  LDG.E R17, desc[UR4][R4.64+0x4] ;  /* 0x0000040404117981 */ /* 0x000f28000c1e1900 */
[----:B------:R-:W4:Y:S04]  /*0610*/  LDG.E R26, desc[UR4][R4.64+0x8] ;  /* 0x00000804041a7981 */ /* 0x000f28000c1e1900 */
[----:B------:R-:W4:Y:S01]  /*0620*/  LDG.E R6, desc[UR4][R4.64] ;  /* 0x0000000404067981 */ /* 0x000f22000c1e1900 */
[----:B------:R-:W-:-:S04]  /*0630*/  IADD3 R14, PT, PT, R14, 0x8, RZ ;  /* 0x000000080e0e7810 */ /* 0x000fc80007ffe0ff */
[----:B------:R-:W-:Y:S02]  /*0640*/  ISETP.NE.AND P1, PT, R14, RZ, PT ;  /* 0x000000ff0e00720c */ /* 0x000fe40003f25270 */
[----:B------:R-:W-:Y:S01]  /*0650*/  IADD3 R15, PT, PT, R15, 0x8, RZ ;  /* 0x000000080f0f7810 */ /* 0x000fe20007ffe0ff */
[----:B--2---:R-:W-:Y:S01]  /*0660*/  FFMA R20, R23, UR6, R20 ;  /* 0x0000000617147c23 */ /* 0x004fe20008000014 */
[----:B---3--:R-:W-:Y:S01]  /*0670*/  FFMA R19, R22, UR6, R19 ;  /* 0x0000000616137c23 */ /* 0x008fe20008000013 */
[----:B----4-:R-:W-:Y:S02]  /*0680*/  FFMA R25, R25, UR6, R10 ;  /* 0x0000000619197c23 */ /* 0x010fe4000800000a */
[----:B------:R-:W-:Y:S01]  /*0690*/  FFMA R20, R27, UR6, R20 ;  /* 0x000000061b147c23 */ /* 0x000fe20008000014 */
[----:B------:R-:W-:Y:S01]  /*06a0*/  FFMA R19, R28, UR6, R19 ;  /* 0x000000061c137c23 */ /* 0x000fe20008000013 */
[----:B------:R-:W-:Y:S02]  /*06b0*/  FFMA R18, R18, UR6, R25 ;  /* 0x0000000612127c23 */ /* 0x000fe40008000019 */
[----:B------:R-:W-:Y:S01]  /*06c0*/  FFMA R20, R29, UR6, R20 ;  /* 0x000000061d147c23 */ /* 0x000fe20008000014 */
[----:B------:R-:W-:Y:S01]  /*06d0*/  FFMA R19, R8, UR6, R19 ;  /* 0x0000000608137c23 */ /* 0x000fe20008000013 */
[----:B------:R-:W-:-:S02]  /*06e0*/  FFMA R18, R21, UR6, R18 ;  /* 0x0000000615127c23 */ /* 0x000fc40008000012 */
[----:B------:R-:W-:Y:S02]  /*06f0*/  FFMA R9, R9, UR6, R20 ;  /* 0x0000000609097c23 */ /* 0x000fe40008000014 */
[----:B------:R-:W-:Y:S02]  /*0700*/  FFMA R29, R17, UR6, R18 ;  /* 0x00000006111d7c23 */ /* 0x000fe40008000012 */
[----:B------:R-:W-:Y:S01]  /*0710*/  FFMA R28, R26, UR6, R9 ;  /* 0x000000061a1c7c23 */ /* 0x000fe20008000009 */
[----:B------:R-:W-:Y:S01]  /*0720*/  FFMA R8, R6, UR6, R19 ;  /* 0x0000000606087c23 */ /* 0x000fe20008000013 */
[----:B------:R-:W-:Y:S06]  /*0730*/  @P1 BRA `(.L_x_29) ;  /* 0xfffffff800c81947 */ /* 0x000fec000383ffff */
.L_x_28:
[----:B------:R-:W-:Y:S05]  /*0740*/  BSYNC.RECONVERGENT B1 ;  /* 0x0000000000017941 */ /* 0x000fea0003800200 */
.L_x_27:
[----:B------:R-:W-:Y:S05]  /*0750*/  @!P0 BRA `(.L_x_26) ;  /* 0x00000004006c8947 */ /* 0x000fea0003800000 */
[----:B------:R-:W-:Y:S01]  /*0760*/  ISETP.GE.U32.AND P0, PT, R24, 0x4, PT ;  /* 0x000000041800780c */ /* 0x000fe20003f06070 */
[----:B------:R-:W-:Y:S01]  /*0770*/  BSSY.RECONVERGENT B1, `(.L_x_30) ;  /* 0x000002d000017945 */ /* 0x000fe20003800200 */
[----:B------:R-:W-:-:S04]  /*0780*/  LOP3.LUT R23, R16, 0x3, RZ, 0xc0, !PT ;  /* 0x0000000310177812 */ /* 0x000fc800078ec0ff */
[----:B------:R-:W-:-:S07]  /*0790*/  ISETP.NE.AND P1, PT, R23, RZ, PT ;  /* 0x000000ff1700720c */ /* 0x000fce0003f25270 */
[----:B------:R-:W-:Y:S06]  /*07a0*/  @!P0 BRA `(.L_x_31) ;  /* 0x0000000000a48947 */ /* 0x000fec0003800000 */
[----:B------:R-:W0:Y:S01]  /*07b0*/  LDC.64 R2, c[0x0][0x390] ;  /* 0x0000e400ff027b82 */ /* 0x000e220000000a00 */
[----:B------:R-:W1:Y:S07]  /*07c0*/  LDCU UR7, c[0x0][0x398] ;  /* 0x00007300ff0777ac */ /* 0x000e6e0008000800 */
[----:B------:R-:W2:Y:S01]  /*07d0*/  LDC.64 R4, c[0x0][0x3a8] ;  /* 0x0000ea00ff047b82 */ /* 0x000ea20000000a00 */
[----:B0-----:R-:W-:-:S05]  /*07e0*/  IMAD.WIDE R2, R15, 0x4, R2 ;  /* 0x000000040f027825 */ /* 0x001fca00078e0202 */
[----:B------:R-:W3:Y:S04]  /*07f0*/  LDG.E R6, desc[UR4][R2.64] ;  /* 0x0000000402067981 */ /* 0x000ee8000c1e1900 */
[----:B------:R-:W4:Y:S04]  /*0800*/  LDG.E R7, desc[UR4][R2.64+0x4] ;  /* 0x0000040402077981 */ /* 0x000f28000c1e1900 */
[----:B------:R-:W2:Y:S04]  /*0810*/  LDG.E R9, desc[UR4][R2.64+0x8] ;  /* 0x0000080402097981 */ /* 0x000ea8000c1e1900 */
[----:B------:R-:W2:Y:S01]  /*0820*/  LDG.E R14, desc[UR4][R2.64+0xc] ;  /* 0x00000c04020e7981 */ /* 0x000ea2000c1e1900 */
[----:B---3--:R-:W-:-:S02]  /*0830*/  LEA R21, R6, R6, 0x1 ;  /* 0x0000000606157211 */ /* 0x008fc400078e08ff */
[----:B----4-:R-:W-:-:S03]  /*0840*/  LEA R7, R7, R7, 0x1 ;  /* 0x0000000707077211 */ /* 0x010fc600078e08ff */
[----:B--2---:R-:W-:Y:S01]  /*0850*/  IMAD.WIDE R20, R21, 0x4, R4 ;  /* 0x0000000415147825 */ /* 0x004fe200078e0204 */
[----:B------:R-:W-:-:S03]  /*0860*/  LEA R11, R9, R9, 0x1 ;  /* 0x00000009090b7211 */ /* 0x000fc600078e08ff */
[----:B------:R-:W-:Y:S01]  /*0870*/  IMAD.WIDE R6, R7, 0x4, R4 ;  /* 0x0000000407067825 */ /* 0x000fe200078e0204 */
[----:B------:R-:W1:Y:S01]  /*0880*/  LDG.E R9, desc[UR4][R20.64] ;  /* 0x0000000414097981 */ /* 0x000e62000c1e1900 */
[----:B------:R-:W-:-:S03]  /*0890*/  LEA R19, R14, R14, 0x1 ;  /* 0x0000000e0e137211 */ /* 0x000fc600078e08ff */
[----:B------:R-:W2:Y:S01]  /*08a0*/  LDG.E R10, desc[UR4][R20.64+0x4] ;  /* 0x00000404140a7981 */ /* 0x000ea2000c1e1900 */
[----:B------:R-:W-:-:S03]  /*08b0*/  IMAD.WIDE R2, R11, 0x4, R4 ;  /* 0x000000040b027825 */ /* 0x000fc600078e0204 */
[----:B------:R-:W3:Y:S01]  /*08c0*/  LDG.E R17, desc[UR4][R20.64+0x8] ;  /* 0x0000080414117981 */ /* 0x000ee2000c1e1900 */
[----:B------:R-:W-:-:S03]  /*08d0*/  IMAD.WIDE R4, R19, 0x4, R4 ;  /* 0x0000000413047825 */ /* 0x000fc600078e0204 */
[----:B------:R-:W4:Y:S04]  /*08e0*/  LDG.E R14, desc[UR4][R6.64] ;  /* 0x00000004060e7981 */ /* 0x000f28000c1e1900 */
[----:B------:R-:W4:Y:S04]  /*08f0*/  LDG.E R11, desc[UR4][R6.64+0x4] ;  /* 0x00000404060b7981 */ /* 0x000f28000c1e1900 */
[----:B------:R-:W4:Y:S04]  /*0900*/  LDG.E R18, desc[UR4][R6.64+0x8] ;  /* 0x0000080406127981 */ /* 0x000f28000c1e1900 */
[----:B------:R-:W4:Y:S04]  /*0910*/  LDG.E R22, desc[UR4][R2.64] ;  /* 0x0000000402167981 */ /* 0x000f28000c1e1900 */
[----:B------:R-:W4:Y:S04]  /*0920*/  LDG.E R19, desc[UR4][R2.64+0x4] ;  /* 0x0000040402137981 */ /* 0x000f28000c1e1900 */
[----:B------:R-:W4:Y:S04]  /*0930*/  LDG.E R25, desc[UR4][R2.64+0x8] ;  /* 0x0000080402197981 */ /* 0x000f28000c1e1900 */
[----:B------:R-:W4:Y:S04]  /*0940*/  LDG.E R24, desc[UR4][R4.64] ;  /* 0x0000000404187981 */ /* 0x000f28000c1e1900 */
[----:B------:R-:W4:Y:S04]  /*0950*/  LDG.E R20, desc[UR4][R4.64+0x4] ;  /* 0x0000040404147981 */ /* 0x000f28000c1e1900 */
[----:B------:R-:W4:Y:S01]  /*0960*/  LDG.E R21, desc[UR4][R4.64+0x8] ;  /* 0x0000080404157981 */ /* 0x000f22000c1e1900 */
[----:B------:R-:W-:Y:S01]  /*0970*/  IADD3 R15, PT, PT, R15, 0x4, RZ ;  /* 0x000000040f0f7810 */ /* 0x000fe20007ffe0ff */
[----:B-1---5:R-:W-:Y:S01]  /*0980*/  FFMA R9, R9, UR7, R8 ;  /* 0x0000000709097c23 */ /* 0x022fe20008000008 */
[----:B--2---:R-:W-:Y:S01]  /*0990*/  FFMA R10, R10, UR7, R29 ;  /* 0x000000070a0a7c23 */ /* 0x004fe2000800001d */
[----:B---3--:R-:W-:-:S02]  /*09a0*/  FFMA R17, R17, UR7, R28 ;  /* 0x0000000711117c23 */ /* 0x008fc4000800001c */
[----:B----4-:R-:W-:Y:S01]  /*09b0*/  FFMA R9, R14, UR7, R9 ;  /* 0x000000070e097c23 */ /* 0x010fe20008000009 */
[----:B------:R-:W-:Y:S01]  /*09c0*/  FFMA R10, R11, UR7, R10 ;  /* 0x000000070b0a7c23 */ /* 0x000fe2000800000a */
[----:B------:R-:W-:Y:S02]  /*09d0*/  FFMA R18, R18, UR7, R17 ;  /* 0x0000000712127c23 */ /* 0x000fe40008000011 */
[----:B------:R-:W-:Y:S01]  /*09e0*/  FFMA R9, R22, UR7, R9 ;  /* 0x0000000716097c23 */ /* 0x000fe20008000009 */
[----:B------:R-:W-:Y:S01]  /*09f0*/  FFMA R19, R19, UR7, R10 ;  /* 0x0000000713137c23 */ /* 0x000fe2000800000a */
[----:B------:R-:W-:Y:S02]  /*0a00*/  FFMA R18, R25, UR7, R18 ;  /* 0x0000000719127c23 */ /* 0x000fe40008000012 */
[----:B------:R-:W-:Y:S01]  /*0a10*/  FFMA R8, R24, UR7, R9 ;  /* 0x0000000718087c23 */ /* 0x000fe20008000009 */
[----:B------:R-:W-:Y:S01]  /*0a20*/  FFMA R29, R20, UR7, R19 ;  /* 0x00000007141d7c23 */ /* 0x000fe20008000013 */
[----:B------:R-:W-:-:S07]  /*0a30*/  FFMA R28, R21, UR7, R18 ;  /* 0x00000007151c7c23 */ /* 0x000fce0008000012 */
.L_x_31:
[----:B------:R-:W-:Y:S05]  /*0a40*/  BSYNC.RECONVERGENT B1 ;  /* 0x0000000000017941 */ /* 0x000fea0003800200 */
.L_x_30:
[----:B------:R-:W-:Y:S05]  /*0a50*/  @!P1 BRA `(.L_x_26) ;  /* 0x0000000000ac9947 */ /* 0x000fea0003800000 */
[----:B------:R-:W-:Y:S01]  /*0a60*/  ISETP.NE.AND P0, PT, R23, 0x1, PT ;  /* 0x000000011700780c */ /* 0x000fe20003f05270 */
[----:B------:R-:W-:Y:S01]  /*0a70*/  BSSY.RECONVERGENT B1, `(.L_x_32) ;  /* 0x000001b000017945 */ /* 0x000fe20003800200 */
[----:B------:R-:W-:-:S04]  /*0a80*/  LOP3.LUT R16, R16, 0x1, RZ, 0xc0, !PT ;  /* 0x0000000110107812 */ /* 0x000fc800078ec0ff */
[----:B------:R-:W-:-:S07]  /*0a90*/  ISETP.NE.U32.AND P1, PT, R16, 0x1, PT ;  /* 0x000000011000780c */ /* 0x000fce0003f25070 */
[----:B------:R-:W-:Y:S06]  /*0aa0*/  @!P0 BRA `(.L_x_33) ;  /* 0x00000000005c8947 */ /* 0x000fec0003800000 */
[----:B------:R-:W0:Y:S01]  /*0ab0*/  LDC.64 R2, c[0x0][0x390] ;  /* 0x0000e400ff027b82 */ /* 0x000e220000000a00 */
[----:B------:R-:W1:Y:S07]  /*0ac0*/  LDCU UR7, c[0x0][0x398] ;  /* 0x00007300ff0777ac */ /* 0x000e6e0008000800 */
[----:B------:R-:W2:Y:S01]  /*0ad0*/  LDC.64 R4, c[0x0][0x3a8] ;  /* 0x0000ea00ff047b82 */ /* 0x000ea20000000a00 */
[----:B0-----:R-:W-:-:S05]  /*0ae0*/  IMAD.WIDE R2, R15, 0x4, R2 ;  /* 0x000000040f027825 */ /* 0x001fca00078e0202 */
[----:B------:R-:W3:Y:S04]  /*0af0*/  LDG.E R6, desc[UR4][R2.64] ;  /* 0x0000000402067981 */ /* 0x000ee8000c1e1900 */
[----:B------:R-:W4:Y:S01]  /*0b00*/  LDG.E R9, desc[UR4][R2.64+0x4] ;  /* 0x0000040402097981 */ /* 0x000f22000c1e1900 */
[----:B---3--:R-:W-:Y:S02]  /*0b10*/  LEA R7, R6, R6, 0x1 ;  /* 0x0000000606077211 */ /* 0x008fe400078e08ff */
[----:B----4-:R-:W-:-:S03]  /*0b20*/  LEA R9, R9, R9, 0x1 ;  /* 0x0000000909097211 */ /* 0x010fc600078e08ff */
[----:B--2---:R-:W-:-:S04]  /*0b30*/  IMAD.WIDE R6, R7, 0x4, R4 ;  /* 0x0000000407067825 */ /* 0x004fc800078e0204 */
[----:B------:R-:W-:Y:S01]  /*0b40*/  IMAD.WIDE R4, R9, 0x4, R4 ;  /* 0x0000000409047825 */ /* 0x000fe200078e0204 */
[----:B------:R-:W1:Y:S04]  /*0b50*/  LDG.E R10, desc[UR4][R6.64+0x4] ;  /* 0x00000404060a7981 */ /* 0x000e68000c1e1900 */
[----:B------:R-:W2:Y:S04]  /*0b60*/  LDG.E R9, desc[UR4][R6.64] ;  /* 0x0000000406097981 */ /* 0x000ea8000c1e1900 */
[----:B------:R-:W3:Y:S04]  /*0b70*/  LDG.E R11, desc[UR4][R6.64+0x8] ;  /* 0x00000804060b7981 */ /* 0x000ee8000c1e1900 */
[----:B------:R-:W4:Y:S04]  /*0b80*/  LDG.E R17, desc[UR4][R4.64] ;  /* 0x0000000404117981 */ /* 0x000f28000c1e1900 */
[----:B------:R-:W4:Y:S04]  /*0b90*/  LDG.E R19, desc[UR4][R4.64+0x4] ;  /* 0x0000040404137981 */ /* 0x000f28000c1e1900 */
[----:B------:R-:W4:Y:S01]  /*0ba0*/  LDG.E R2, desc[UR4][R4.64+0x8] ;  /* 0x0000080404027981 */ /* 0x000f22000c1e1900 */
[----:B------:R-:W-:Y:S01]  /*0bb0*/  IADD3 R15, PT, PT, R15, 0x2, RZ ;  /* 0x000000020f0f7810 */ /* 0x000fe20007ffe0ff */
[----:B-1---5:R-:W-:Y:S01]  /*0bc0*/  FFMA R10, R10, UR7, R29 ;  /* 0x000000070a0a7c23 */ /* 0x022fe2000800001d */
[----:B--2---:R-:W-:Y:S01]  /*0bd0*/  FFMA R8, R9, UR7, R8 ;  /* 0x0000000709087c23 */ /* 0x004fe20008000008 */
[----:B---3--:R-:W-:-:S03]  /*0be0*/  FFMA R11, R11, UR7, R28 ;  /* 0x000000070b0b7c23 */ /* 0x008fc6000800001c */
[----:B----4-:R-:W-:Y:S01]  /*0bf0*/  FFMA R8, R17, UR7, R8 ;  /* 0x0000000711087c23 */ /* 0x010fe20008000008 */
[----:B------:R-:W-:Y:S01]  /*0c00*/  FFMA R29, R19, UR7, R10 ;  /* 0x00000007131d7c23 */ /* 0x000fe2000800000a */
[----:B------:R-:W-:-:S07]  /*0c10*/  FFMA R28, R2, UR7, R11 ;  /* 0x00000007021c7c23 */ /* 0x000fce000800000b */
.L_x_33:
[----:B------:R-:W-:Y:S05]  /*0c20*/  BSYNC.RECONVERGENT B1 ;  /* 0x0000000000017941 */ /* 0x000fea0003800200 */
.L_x_32:
[----:B------:R-:W-:Y:S05]  /*0c30*/  @P1 BRA `(.L_x_26) ;  /* 0x0000000000341947 */ /* 0x000fea0003800000 */
[----:B------:R-:W0:Y:S01]  /*0c40*/  LDC.64 R2, c[0x0][0x390] ;  /* 0x0000e400ff027b82 */ /* 0x000e220000000a00 */
[----:B------:R-:W1:Y:S07]  /*0c50*/  LDCU UR7, c[0x0][0x398] ;  /* 0x00007300ff0777ac */ /* 0x000e6e0008000800 */
[----:B------:R-:W2:Y:S01]  /*0c60*/  LDC.64 R4, c[0x0][0x3a8] ;  /* 0x0000ea00ff047b82 */ /* 0x000ea20000000a00 */
[----:B0-----:R-:W-:-:S06]  /*0c70*/  IMAD.WIDE R2, R15, 0x4, R2 ;  /* 0x000000040f027825 */ /* 0x001fcc00078e0202 */
[----:B------:R-:W3:Y:S02]  /*0c80*/  LDG.E R2, desc[UR4][R2.64] ;  /* 0x0000000402027981 */ /* 0x000ee4000c1e1900 */
[----:B---3--:R-:W-:-:S05]  /*0c90*/  LEA R7, R2, R2, 0x1 ;  /* 0x0000000202077211 */ /* 0x008fca00078e08ff */
[----:B--2---:R-:W-:-:S05]  /*0ca0*/  IMAD.WIDE R4, R7, 0x4, R4 ;  /* 0x0000000407047825 */ /* 0x004fca00078e0204 */
[----:B------:R-:W1:Y:S04]  /*0cb0*/  LDG.E R7, desc[UR4][R4.64] ;  /* 0x0000000404077981 */ /* 0x000e68000c1e1900 */
[----:B------:R-:W2:Y:S04]  /*0cc0*/  LDG.E R6, desc[UR4][R4.64+0x4] ;  /* 0x0000040404067981 */ /* 0x000ea8000c1e1900 */
[----:B------:R-:W3:Y:S01]  /*0cd0*/  LDG.E R9, desc[UR4][R4.64+0x8] ;  /* 0x0000080404097981 */ /* 0x000ee2000c1e1900 */
[----:B-1---5:R-:W-:Y:S01]  /*0ce0*/  FFMA R8, R7, UR7, R8 ;  /* 0x0000000707087c23 */ /* 0x022fe20008000008 */
[----:B--2---:R-:W-:Y:S01]  /*0cf0*/  FFMA R29, R6, UR7, R29 ;  /* 0x00000007061d7c23 */ /* 0x004fe2000800001d */
[----:B---3--:R-:W-:-:S07]  /*0d00*/  FFMA R28, R9, UR7, R28 ;  /* 0x00000007091c7c23 */ /* 0x008fce000800001c */
.L_x_26:
[----:B------:R-:W-:Y:S05]  /*0d10*/  BSYNC.RECONVERGENT B0 ;  /* 0x0000000000007941 */ /* 0x000fea0003800200 */
.L_x_25:
[----:B------:R-:W0:Y:S01]  /*0d20*/  LDCU UR6, c[0x0][0x398] ;  /* 0x00007300ff0677ac */ /* 0x000e220008000800 */
[----:B------:R-:W-:Y:S01]  /*0d30*/  IADD3 R0, PT, PT, -R0, R13, RZ ;  /* 0x0000000d00007210 */ /* 0x000fe20007ffe1ff */
[----:B------:R-:W-:Y:S03]  /*0d40*/  BSSY.RECONVERGENT B0, `(.L_x_34) ;  /* 0x0000012000007945 */ /* 0x000fe60003800200 */
[----:B------:R-:W-:-:S05]  /*0d50*/  I2FP.F32.S32 R0, R0 ;  /* 0x0000000000007245 */ /* 0x000fca0000201400 */
[----:B0-----:R-:W-:-:S04]  /*0d60*/  FMUL R0, R0, UR6 ;  /* 0x0000000600007c20 */ /* 0x001fc80008400000 */
[----:B------:R-:W0:Y:S02]  /*0d70*/  F2F.F64.F32 R2, R0 ;  /* 0x0000000000027310 */ /* 0x000e240000201800 */
[----:B0-----:R-:W-:-:S06]  /*0d80*/  DADD R2, R2, 1 ;  /* 0x3ff0000002027429 */ /* 0x001fcc0000000000 */
[----:B------:R-:W0:Y:S04]  /*0d90*/  MUFU.RCP64H R5, R3 ;  /* 0x0000000300057308 */ /* 0x000e280000001800 */
[----:B------:R-:W-:-:S04]  /*0da0*/  IADD3 R4, PT, PT, R3, 0x300402, RZ ;  /* 0x0030040203047810 */ /* 0x000fc80007ffe0ff */
[----:B------:R-:W-:Y:S02]  /*0db0*/  FSETP.GEU.AND P0, PT, |R4|, 5.8789094863358348022e-39, PT ;  /* 0x004004020400780b */ /* 0x000fe40003f0e200 */
[----:B0-----:R-:W-:-:S08]  /*0dc0*/  DFMA R6, -R2, R4, 1 ;  /* 0x3ff000000206742b */ /* 0x001fd00000000104 */
[----:B------:R-:W-:-:S08]  /*0dd0*/  DFMA R6, R6, R6, R6 ;  /* 0x000000060606722b */ /* 0x000fd00000000006 */
[----:B------:R-:W-:-:S08]  /*0de0*/  DFMA R6, R4, R6, R4 ;  /* 0x000000060406722b */ /* 0x000fd00000000004 */
[----:B------:R-:W-:-:S08]  /*0df0*/  DFMA R10, -R2, R6, 1 ;  /* 0x3ff00000020a742b */ /* 0x000fd00000000106 */
[----:B------:R-:W-:Y:S01]  /*0e00*/  DFMA R6, R6, R10, R6 ;  /* 0x0000000a0606722b */ /* 0x000fe20000000006 */
[----:B------:R-:W-:Y:S10]  /*0e10*/  @P0 BRA `(.L_x_35) ;  /* 0x0000000000100947 */ /* 0x000ff40003800000 */
[----:B------:R-:W-:-:S04]  /*0e20*/  LOP3.LUT R0, R3, 0x7fffffff, RZ, 0xc0, !PT ;  /* 0x7fffffff03007812 */ /* 0x000fc800078ec0ff */
[----:B------:R-:W-:Y:S02]  /*0e30*/  IADD3 R6, PT, PT, R0, -0x100000, RZ ;  /* 0xfff0000000067810 */ /* 0x000fe40007ffe0ff */
[----:B------:R-:W-:-:S07]  /*0e40*/  MOV R0, 0xe60 ;  /* 0x00000e6000007802 */ /* 0x000fce0000000f00 */
[----:B-----5:R-:W-:Y:S05]  /*0e50*/  CALL.REL.NOINC `($__internal_0_$__cuda_sm20_dblrcp_rn_slowpath_v3) ;  /* 0x00000000002c7944 */ /* 0x020fea0003c00000 */
.L_x_35:
[----:B------:R-:W-:Y:S05]  /*0e60*/  BSYNC.RECONVERGENT B0 ;  /* 0x0000000000007941 */ /* 0x000fea0003800200 */
.L_x_34:
[----:B------:R-:W0:Y:S01]  /*0e70*/  LDC.64 R2, c[0x0][0x3a0] ;  /* 0x0000e800ff027b82 */ /* 0x000e220000000a00 */
[----:B------:R-:W1:Y:S02]  /*0e80*/  F2F.F32.F64 R7, R6 ;  /* 0x0000000600077310 */ /* 0x000e640000301000 */
[C---:B-1---5:R-:W-:Y:S01]  /*0e90*/  FMUL R29, R7.reuse, R29 ;  /* 0x0000001d071d7220 */ /* 0x062fe20000400000 */
[----:B------:R-:W-:Y:S01]  /*0ea0*/  FMUL R5, R7, R28 ;  /* 0x0000001c07057220 */ /* 0x000fe20000400000 */
[----:B0-----:R-:W-:-:S04]  /*0eb0*/  IMAD.WIDE R12, R12, 0x4, R2 ;  /* 0x000000040c0c7825 */ /* 0x001fc800078e0202 */
[----:B------:R-:W-:Y:S01]  /*0ec0*/  FMUL R3, R7, R8 ;  /* 0x0000000807037220 */ /* 0x000fe20000400000 */
[----:B------:R-:W-:Y:S04]  /*0ed0*/  STG.E desc[UR4][R12.64+0x4], R29 ;  /* 0x0000041d0c007986 */ /* 0x000fe8000c101904 */
[----:B------:R-:W-:Y:S04]  /*0ee0*/  STG.E desc[UR4][R12.64], R3 ;  /* 0x000000030c007986 */ /* 0x000fe8000c101904 */
[----:B------:R-:W-:Y:S01]  /*0ef0*/  STG.E desc[UR4][R12.64+0x8], R5 ;  /* 0x000008050c007986 */ /* 0x000fe2000c101904 */
[----:B------:R-:W-:Y:S05]  /*0f00*/  EXIT ;  /* 0x000000000000794d */ /* 0x000fea0003800000 */
        .weak           $__internal_0_$__cuda_sm20_dblrcp_rn_slowpath_v3
        .type           $__internal_0_$__cuda_sm20_dblrcp_rn_slowpath_v3,@function
        .size           $__internal_0_$__cuda_sm20_dblrcp_rn_slowpath_v3,(.L_x_41 - $__internal_0_$__cuda_sm20_dblrcp_rn_slowpath_v3)
$__internal_0_$__cuda_sm20_dblrcp_rn_slowpath_v3:
[----:B------:R-:W-:Y:S01]  /*0f10*/  DSETP.GTU.AND P0, PT, |R2|, +INF , PT ;  /* 0x7ff000000200742a */ /* 0x000fe20003f0c200 */
[----:B------:R-:W-:-:S13]  /*0f20*/  BSSY.RECONVERGENT B1, `(.L_x_36) ;  /* 0x0000023000017945 */ /* 0x000fda0003800200 */
[----:B------:R-:W-:Y:S05]  /*0f30*/  @P0 BRA `(.L_x_37) ;  /* 0x00000000007c0947 */ /* 0x000fea0003800000 */
[----:B------:R-:W-:-:S04]  /*0f40*/  LOP3.LUT R7, R3, 0x7fffffff, RZ, 0xc0, !PT ;  /* 0x7fffffff03077812 */ /* 0x000fc800078ec0ff */
[----:B------:R-:W-:-:S04]  /*0f50*/  IADD3 R4, PT, PT, R7, -0x1, RZ ;  /* 0xffffffff07047810 */ /* 0x000fc80007ffe0ff */
[----:B------:R-:W-:-:S13]  /*0f60*/  ISETP.GE.U32.AND P0, PT, R4, 0x7fefffff, PT ;  /* 0x7fefffff0400780c */ /* 0x000fda0003f06070 */
[----:B------:R-:W-:Y:S02]  /*0f70*/  @P0 LOP3.LUT R5, R3, 0x7ff00000, RZ, 0x3c, !PT ;  /* 0x7ff0000003050812 */ /* 0x000fe400078e3cff */
[----:B------:R-:W-:Y:S01]  /*0f80*/  @P0 MOV R4, RZ ;  /* 0x000000ff00040202 */ /* 0x000fe20000000f00 */
[----:B------:R-:W-:Y:S06]  /*0f90*/  @P0 BRA `(.L_x_38) ;  /* 0x00000000006c0947 */ /* 0x000fec0003800000 */
[----:B------:R-:W-:-:S13]  /*0fa0*/  ISETP.GE.U32.AND P0, PT, R7, 0x1000001, PT ;  /* 0x010000010700780c */ /* 0x000fda0003f06070 */
[----:B------:R-:W-:Y:S05]  /*0fb0*/  @!P0 BRA `(.L_x_39) ;  /* 0x0000000000348947 */ /* 0x000fea0003800000 */
[----:B------:R-:W-:Y:S02]  /*0fc0*/  IADD3 R5, PT, PT, R3, -0x3fe00000, RZ ;  /* 0xc020000003057810 */ /* 0x000fe40007ffe0ff */
[----:B------:R-:W-:Y:S02]  /*0fd0*/  MOV R4, R2 ;  /* 0x0000000200047202 */ /* 0x000fe40000000f00 */
[----:B------:R-:W0:Y:S04]  /*0fe0*/  MUFU.RCP64H R7, R5 ;  /* 0x0000000500077308 */ /* 0x000e280000001800 */
[----:B0-----:R-:W-:-:S08]  /*0ff0*/  DFMA R10, -R4, R6, 1 ;  /* 0x3ff00000040a742b */ /* 0x001fd00000000106 */
[----:B------:R-:W-:-:S08]  /*1000*/  DFMA R10, R10, R10, R10 ;  /* 0x0000000a0a0a722b */ /* 0x000fd0000000000a */
[----:B------:R-:W-:-:S08]  /*1010*/  DFMA R10, R6, R10, R6 ;  /* 0x0000000a060a722b */ /* 0x000fd00000000006 */
[----:B------:R-:W-:-:S08]  /*1020*/  DFMA R6, -R4, R10, 1 ;  /* 0x3ff000000406742b */ /* 0x000fd0000000010a */
[----:B------:R-:W-:-:S08]  /*1030*/  DFMA R6, R10, R6, R10 ;  /* 0x000000060a06722b */ /* 0x000fd0000000000a */
[----:B------:R-:W-:-:S08]  /*1040*/  DMUL R6, R6, 2.2250738585072013831e-308 ;  /* 0x0010000006067828 */ /* 0x000fd00000000000 */
[----:B------:R-:W-:-:S08]  /*1050*/  DFMA R2, -R2, R6, 1 ;  /* 0x3ff000000202742b */ /* 0x000fd00000000106 */
[----:B------:R-:W-:-:S08]  /*1060*/  DFMA R2, R2, R2, R2 ;  /* 0x000000020202722b */ /* 0x000fd00000000002 */
[----:B------:R-:W-:Y:S01]  /*1070*/  DFMA R4, R6, R2, R6 ;  /* 0x000000020604722b */ /* 0x000fe20000000006 */
[----:B------:R-:W-:Y:S10]  /*1080*/  BRA `(.L_x_38) ;  /* 0x0000000000307947 */ /* 0x000ff40003800000 */
.L_x_39:
[----:B------:R-:W-:Y:S01]  /*1090*/  DMUL R2, R2, 8.11296384146066816958e+31 ;  /* 0x4690000002027828 */ /* 0x000fe20000000000 */
[----:B------:R-:W-:-:S05]  /*10a0*/  MOV R4, R6 ;  /* 0x0000000600047202 */ /* 0x000fca0000000f00 */
[----:B------:R-:W0:Y:S02]  /*10b0*/  MUFU.RCP64H R5, R3 ;  /* 0x0000000300057308 */ /* 0x000e240000001800 */
[----:B0-----:R-:W-:-:S08]  /*10c0*/  DFMA R6, -R2, R4, 1 ;  /* 0x3ff000000206742b */ /* 0x001fd00000000104 */
[----:B------:R-:W-:-:S08]  /*10d0*/  DFMA R6, R6, R6, R6 ;  /* 0x000000060606722b */ /* 0x000fd00000000006 */
[----:B------:R-:W-:-:S08]  /*10e0*/  DFMA R6, R4, R6, R4 ;  /* 0x000000060406722b */ /* 0x000fd00000000004 */
[----:B------:R-:W-:-:S08]  /*10f0*/  DFMA R4, -R2, R6, 1 ;  /* 0x3ff000000204742b */ /* 0x000fd00000000106 */
[----:B------:R-:W-:-:S08]  /*1100*/  DFMA R4, R6, R4, R6 ;  /* 0x000000040604722b */ /* 0x000fd00000000006 */
[----:B------:R-:W-:Y:S01]  /*1110*/  DMUL R4, R4, 8.11296384146066816958e+31 ;  /* 0x4690000004047828 */ /* 0x000fe20000000000 */
[----:B------:R-:W-:Y:S10]  /*1120*/  BRA `(.L_x_38) ;  /* 0x0000000000087947 */ /* 0x000ff40003800000 */
.L_x_37:
[----:B------:R-:W-:Y:S02]  /*1130*/  LOP3.LUT R5, R3, 0x80000, RZ, 0xfc, !PT ;  /* 0x0008000003057812 */ /* 0x000fe400078efcff */
[----:B------:R-:W-:-:S07]  /*1140*/  MOV R4, R2 ;  /* 0x0000000200047202 */ /* 0x000fce0000000f00 */
.L_x_38:
[----:B------:R-:W-:Y:S05]  /*1150*/  BSYNC.RECONVERGENT B1 ;  /* 0x0000000000017941 */ /* 0x000fea0003800200 */
.L_x_36:
[----:B------:R-:W-:Y:S01]  /*1160*/  HFMA2 R3, -RZ, RZ, 0, 0 ;  /* 0x00000000ff037431 */ /* 0x000fe200000001ff */
[----:B------:R-:W-:Y:S02]  /*1170*/  MOV R2, R0 ;  /* 0x0000000000027202 */ /* 0x000fe40000000f00 */
[----:B------:R-:W-:Y:S02]  /*1180*/  MOV R6, R4 ;  /* 0x0000000400067202 */ /* 0x000fe40000000f00 */
[----:B------:R-:W-:Y:S01]  /*1190*/  MOV R7, R5 ;  /* 0x0000000500077202 */ /* 0x000fe20000000f00 */
[----:B------:R-:W-:Y:S06]  /*11a0*/  RET.REL.NODEC R2 `(laplacian_smoothing) ;  /* 0xffffffec02947950 */ /* 0x000fec0003c3ffff */
.L_x_40:
        /* <DEDUP_REMOVED lines=13> */
.L_x_41:


//--------------------- .nv.shared.reserved.0     --------------------------
	.section	.nv.shared.reserved.0,"aw",@nobits
	.weak		__nv_reservedSMEM_offset_0_alias
	.size		__nv_reservedSMEM_offset_0_alias, 0, 64
	.other		__nv_reservedSMEM_offset_0_alias,@"STO_CUDA_RESERVED_SHARED STV_DEFAULT"
__nv_reservedSMEM_offset_0_alias:
	.zero		0
	.zero		64


//--------------------- .nv.constant0.multiply_graph_laplacian --------------------------
	.section	.nv.constant0.multiply_graph_laplacian,"a",@progbits
	.sectionflags	@""
	.align	4
.nv.constant0.multiply_graph_laplacian:
	.zero		944


//--------------------- .nv.constant0.idx2vtx_from_vtx2buff_for_uniform_mesh --------------------------
	.section	.nv.constant0.idx2vtx_from_vtx2buff_for_uniform_mesh,"a",@progbits
	.sectionflags	@""
	.align	4
.nv.constant0.idx2vtx_from_vtx2buff_for_uniform_mesh:
	.zero		944


//--------------------- .nv.constant0.vtx2nvtx_from_uniform_mesh --------------------------
	.section	.nv.constant0.vtx2nvtx_from_uniform_mesh,"a",@progbits
	.sectionflags	@""
	.align	4
.nv.constant0.vtx2nvtx_from_uniform_mesh:
	.zero		952


//--------------------- .nv.constant0.laplacian_smoothing --------------------------
	.section	.nv.constant0.laplacian_smoothing,"a",@progbits
	.sectionflags	@""
	.align	4
.nv.constant0.laplacian_smoothing:
	.zero		952


//--------------------- SYMBOLS --------------------------

	.type		.nv.reservedSmem.offset0,@object
	.size		.nv.reservedSmem.offset0,0x4
